//
// Generated by NVIDIA NVVM Compiler
//
// Compiler Build ID: CL-36424714
// Cuda compilation tools, release 13.0, V13.0.88
// Based on NVVM 20.0.0
//

.version 9.0
.target sm_100
.address_size 64

	// .globl	_Z19computeDirectForcesP4Bodyi

.visible .entry _Z19computeDirectForcesP4Bodyi(
	.param .u64 .ptr .align 1 _Z19computeDirectForcesP4Bodyi_param_0,
	.param .u32 _Z19computeDirectForcesP4Bodyi_param_1
)
{
	.reg .pred 	%p<18>;
	.reg .b32 	%r<44>;
	.reg .b32 	%f<379>;
	.reg .b64 	%rd<25>;

	ld.param.u64 	%rd9, [_Z19computeDirectForcesP4Bodyi_param_0];
	ld.param.u32 	%r24, [_Z19computeDirectForcesP4Bodyi_param_1];
	cvta.to.global.u64 	%rd1, %rd9;
	mov.u32 	%r25, %ctaid.x;
	mov.u32 	%r26, %ntid.x;
	mov.u32 	%r27, %tid.x;
	mad.lo.s32 	%r1, %r25, %r26, %r27;
	setp.ge.s32 	%p1, %r1, %r24;
	@%p1 bra 	$L__BB0_24;
	mul.wide.s32 	%rd10, %r1, 40;
	add.s64 	%rd2, %rd1, %rd10;
	ld.global.f32 	%f1, [%rd2];
	ld.global.f32 	%f2, [%rd2+4];
	setp.lt.s32 	%p2, %r1, 1;
	mov.f32 	%f352, 0f00000000;
	mov.b32 	%r42, 0;
	mov.f32 	%f353, %f352;
	mov.f32 	%f354, %f352;
	@%p2 bra 	$L__BB0_10;
	min.s32 	%r30, %r1, %r24;
	max.s32 	%r42, %r30, 1;
	and.b32  	%r3, %r42, 3;
	setp.lt.s32 	%p3, %r30, 4;
	mov.f32 	%f354, 0f00000000;
	mov.b32 	%r37, 0;
	mov.f32 	%f353, %f354;
	mov.f32 	%f352, %f354;
	@%p3 bra 	$L__BB0_5;
	and.b32  	%r37, %r42, 2147483644;
	neg.s32 	%r35, %r37;
	add.s64 	%rd23, %rd1, 80;
	mov.f32 	%f354, 0f00000000;
$L__BB0_4:
	.pragma "nounroll";
	ld.global.f32 	%f70, [%rd23+-80];
	ld.global.f32 	%f71, [%rd23+-76];
	ld.global.f32 	%f72, [%rd23+-72];
	ld.global.f32 	%f73, [%rd23+-44];
	sub.f32 	%f74, %f70, %f1;
	sub.f32 	%f75, %f71, %f2;
	sub.f32 	%f76, %f72, %f72;
	mul.f32 	%f77, %f75, %f75;
	fma.rn.f32 	%f78, %f74, %f74, %f77;
	fma.rn.f32 	%f79, %f76, %f76, %f78;
	add.f32 	%f80, %f79, 0f3F000000;
	sqrt.rn.f32 	%f81, %f80;
	rcp.rn.f32 	%f82, %f81;
	mul.f32 	%f83, %f82, %f82;
	mul.f32 	%f84, %f82, %f83;
	mul.f32 	%f85, %f73, %f84;
	fma.rn.f32 	%f86, %f74, %f85, %f352;
	fma.rn.f32 	%f87, %f75, %f85, %f353;
	fma.rn.f32 	%f88, %f76, %f85, %f354;
	ld.global.f32 	%f89, [%rd23+-40];
	ld.global.f32 	%f90, [%rd23+-36];
	ld.global.f32 	%f91, [%rd23+-32];
	ld.global.f32 	%f92, [%rd23+-4];
	sub.f32 	%f93, %f89, %f1;
	sub.f32 	%f94, %f90, %f2;
	sub.f32 	%f95, %f91, %f91;
	mul.f32 	%f96, %f94, %f94;
	fma.rn.f32 	%f97, %f93, %f93, %f96;
	fma.rn.f32 	%f98, %f95, %f95, %f97;
	add.f32 	%f99, %f98, 0f3F000000;
	sqrt.rn.f32 	%f100, %f99;
	rcp.rn.f32 	%f101, %f100;
	mul.f32 	%f102, %f101, %f101;
	mul.f32 	%f103, %f101, %f102;
	mul.f32 	%f104, %f92, %f103;
	fma.rn.f32 	%f105, %f93, %f104, %f86;
	fma.rn.f32 	%f106, %f94, %f104, %f87;
	fma.rn.f32 	%f107, %f95, %f104, %f88;
	ld.global.f32 	%f108, [%rd23];
	ld.global.f32 	%f109, [%rd23+4];
	ld.global.f32 	%f110, [%rd23+8];
	ld.global.f32 	%f111, [%rd23+36];
	sub.f32 	%f112, %f108, %f1;
	sub.f32 	%f113, %f109, %f2;
	sub.f32 	%f114, %f110, %f110;
	mul.f32 	%f115, %f113, %f113;
	fma.rn.f32 	%f116, %f112, %f112, %f115;
	fma.rn.f32 	%f117, %f114, %f114, %f116;
	add.f32 	%f118, %f117, 0f3F000000;
	sqrt.rn.f32 	%f119, %f118;
	rcp.rn.f32 	%f120, %f119;
	mul.f32 	%f121, %f120, %f120;
	mul.f32 	%f122, %f120, %f121;
	mul.f32 	%f123, %f111, %f122;
	fma.rn.f32 	%f124, %f112, %f123, %f105;
	fma.rn.f32 	%f125, %f113, %f123, %f106;
	fma.rn.f32 	%f126, %f114, %f123, %f107;
	ld.global.f32 	%f127, [%rd23+40];
	ld.global.f32 	%f128, [%rd23+44];
	ld.global.f32 	%f129, [%rd23+48];
	ld.global.f32 	%f130, [%rd23+76];
	sub.f32 	%f131, %f127, %f1;
	sub.f32 	%f132, %f128, %f2;
	sub.f32 	%f133, %f129, %f129;
	mul.f32 	%f134, %f132, %f132;
	fma.rn.f32 	%f135, %f131, %f131, %f134;
	fma.rn.f32 	%f136, %f133, %f133, %f135;
	add.f32 	%f137, %f136, 0f3F000000;
	sqrt.rn.f32 	%f138, %f137;
	rcp.rn.f32 	%f139, %f138;
	mul.f32 	%f140, %f139, %f139;
	mul.f32 	%f141, %f139, %f140;
	mul.f32 	%f142, %f130, %f141;
	fma.rn.f32 	%f352, %f131, %f142, %f124;
	fma.rn.f32 	%f353, %f132, %f142, %f125;
	fma.rn.f32 	%f354, %f133, %f142, %f126;
	add.s32 	%r35, %r35, 4;
	add.s64 	%rd23, %rd23, 160;
	setp.ne.s32 	%p4, %r35, 0;
	@%p4 bra 	$L__BB0_4;
$L__BB0_5:
	setp.eq.s32 	%p5, %r3, 0;
	@%p5 bra 	$L__BB0_10;
	setp.eq.s32 	%p6, %r3, 1;
	@%p6 bra 	$L__BB0_8;
	mul.wide.u32 	%rd11, %r37, 40;
	add.s64 	%rd12, %rd1, %rd11;
	ld.global.f32 	%f144, [%rd12];
	ld.global.f32 	%f145, [%rd12+4];
	ld.global.f32 	%f146, [%rd12+8];
	ld.global.f32 	%f147, [%rd12+36];
	sub.f32 	%f148, %f144, %f1;
	sub.f32 	%f149, %f145, %f2;
	sub.f32 	%f150, %f146, %f146;
	mul.f32 	%f151, %f149, %f149;
	fma.rn.f32 	%f152, %f148, %f148, %f151;
	fma.rn.f32 	%f153, %f150, %f150, %f152;
	add.f32 	%f154, %f153, 0f3F000000;
	sqrt.rn.f32 	%f155, %f154;
	rcp.rn.f32 	%f156, %f155;
	mul.f32 	%f157, %f156, %f156;
	mul.f32 	%f158, %f156, %f157;
	mul.f32 	%f159, %f147, %f158;
	fma.rn.f32 	%f160, %f148, %f159, %f352;
	fma.rn.f32 	%f161, %f149, %f159, %f353;
	fma.rn.f32 	%f162, %f150, %f159, %f354;
	ld.global.f32 	%f163, [%rd12+40];
	ld.global.f32 	%f164, [%rd12+44];
	ld.global.f32 	%f165, [%rd12+48];
	ld.global.f32 	%f166, [%rd12+76];
	sub.f32 	%f167, %f163, %f1;
	sub.f32 	%f168, %f164, %f2;
	sub.f32 	%f169, %f165, %f165;
	mul.f32 	%f170, %f168, %f168;
	fma.rn.f32 	%f171, %f167, %f167, %f170;
	fma.rn.f32 	%f172, %f169, %f169, %f171;
	add.f32 	%f173, %f172, 0f3F000000;
	sqrt.rn.f32 	%f174, %f173;
	rcp.rn.f32 	%f175, %f174;
	mul.f32 	%f176, %f175, %f175;
	mul.f32 	%f177, %f175, %f176;
	mul.f32 	%f178, %f166, %f177;
	fma.rn.f32 	%f352, %f167, %f178, %f160;
	fma.rn.f32 	%f353, %f168, %f178, %f161;
	fma.rn.f32 	%f354, %f169, %f178, %f162;
	add.s32 	%r37, %r37, 2;
$L__BB0_8:
	and.b32  	%r31, %r42, 1;
	setp.eq.b32 	%p7, %r31, 1;
	not.pred 	%p8, %p7;
	@%p8 bra 	$L__BB0_10;
	mul.wide.u32 	%rd13, %r37, 40;
	add.s64 	%rd14, %rd1, %rd13;
	ld.global.f32 	%f179, [%rd14];
	ld.global.f32 	%f180, [%rd14+4];
	ld.global.f32 	%f181, [%rd14+8];
	ld.global.f32 	%f182, [%rd14+36];
	sub.f32 	%f183, %f179, %f1;
	sub.f32 	%f184, %f180, %f2;
	sub.f32 	%f185, %f181, %f181;
	mul.f32 	%f186, %f184, %f184;
	fma.rn.f32 	%f187, %f183, %f183, %f186;
	fma.rn.f32 	%f188, %f185, %f185, %f187;
	add.f32 	%f189, %f188, 0f3F000000;
	sqrt.rn.f32 	%f190, %f189;
	rcp.rn.f32 	%f191, %f190;
	mul.f32 	%f192, %f191, %f191;
	mul.f32 	%f193, %f191, %f192;
	mul.f32 	%f194, %f182, %f193;
	fma.rn.f32 	%f352, %f183, %f194, %f352;
	fma.rn.f32 	%f353, %f184, %f194, %f353;
	fma.rn.f32 	%f354, %f185, %f194, %f354;
$L__BB0_10:
	setp.ge.s32 	%p9, %r42, %r24;
	@%p9 bra 	$L__BB0_14;
	setp.eq.s32 	%p10, %r1, %r42;
	@%p10 bra 	$L__BB0_13;
	mul.wide.u32 	%rd15, %r42, 40;
	add.s64 	%rd16, %rd1, %rd15;
	ld.global.f32 	%f195, [%rd16];
	ld.global.f32 	%f196, [%rd16+4];
	ld.global.f32 	%f197, [%rd16+8];
	ld.global.f32 	%f198, [%rd16+36];
	sub.f32 	%f199, %f195, %f1;
	sub.f32 	%f200, %f196, %f2;
	sub.f32 	%f201, %f197, %f197;
	mul.f32 	%f202, %f200, %f200;
	fma.rn.f32 	%f203, %f199, %f199, %f202;
	fma.rn.f32 	%f204, %f201, %f201, %f203;
	add.f32 	%f205, %f204, 0f3F000000;
	sqrt.rn.f32 	%f206, %f205;
	rcp.rn.f32 	%f207, %f206;
	mul.f32 	%f208, %f207, %f207;
	mul.f32 	%f209, %f207, %f208;
	mul.f32 	%f210, %f198, %f209;
	fma.rn.f32 	%f352, %f199, %f210, %f352;
	fma.rn.f32 	%f353, %f200, %f210, %f353;
	fma.rn.f32 	%f354, %f201, %f210, %f354;
$L__BB0_13:
	add.s32 	%r42, %r42, 1;
$L__BB0_14:
	setp.ge.s32 	%p11, %r42, %r24;
	@%p11 bra 	$L__BB0_23;
	sub.s32 	%r14, %r24, %r42;
	and.b32  	%r15, %r14, 3;
	sub.s32 	%r32, %r42, %r24;
	setp.gt.u32 	%p12, %r32, -4;
	@%p12 bra 	$L__BB0_18;
	and.b32  	%r33, %r14, -4;
	neg.s32 	%r40, %r33;
	mul.wide.u32 	%rd17, %r42, 40;
	add.s64 	%rd18, %rd17, %rd1;
	add.s64 	%rd24, %rd18, 80;
$L__BB0_17:
	.pragma "nounroll";
	ld.global.f32 	%f212, [%rd24+-80];
	ld.global.f32 	%f213, [%rd24+-76];
	ld.global.f32 	%f214, [%rd24+-72];
	ld.global.f32 	%f215, [%rd24+-44];
	sub.f32 	%f216, %f212, %f1;
	sub.f32 	%f217, %f213, %f2;
	sub.f32 	%f218, %f214, %f214;
	mul.f32 	%f219, %f217, %f217;
	fma.rn.f32 	%f220, %f216, %f216, %f219;
	fma.rn.f32 	%f221, %f218, %f218, %f220;
	add.f32 	%f222, %f221, 0f3F000000;
	sqrt.rn.f32 	%f223, %f222;
	rcp.rn.f32 	%f224, %f223;
	mul.f32 	%f225, %f224, %f224;
	mul.f32 	%f226, %f224, %f225;
	mul.f32 	%f227, %f215, %f226;
	fma.rn.f32 	%f228, %f216, %f227, %f352;
	fma.rn.f32 	%f229, %f217, %f227, %f353;
	fma.rn.f32 	%f230, %f218, %f227, %f354;
	ld.global.f32 	%f231, [%rd24+-40];
	ld.global.f32 	%f232, [%rd24+-36];
	ld.global.f32 	%f233, [%rd24+-32];
	ld.global.f32 	%f234, [%rd24+-4];
	sub.f32 	%f235, %f231, %f1;
	sub.f32 	%f236, %f232, %f2;
	sub.f32 	%f237, %f233, %f233;
	mul.f32 	%f238, %f236, %f236;
	fma.rn.f32 	%f239, %f235, %f235, %f238;
	fma.rn.f32 	%f240, %f237, %f237, %f239;
	add.f32 	%f241, %f240, 0f3F000000;
	sqrt.rn.f32 	%f242, %f241;
	rcp.rn.f32 	%f243, %f242;
	mul.f32 	%f244, %f243, %f243;
	mul.f32 	%f245, %f243, %f244;
	mul.f32 	%f246, %f234, %f245;
	fma.rn.f32 	%f247, %f235, %f246, %f228;
	fma.rn.f32 	%f248, %f236, %f246, %f229;
	fma.rn.f32 	%f249, %f237, %f246, %f230;
	ld.global.f32 	%f250, [%rd24];
	ld.global.f32 	%f251, [%rd24+4];
	ld.global.f32 	%f252, [%rd24+8];
	ld.global.f32 	%f253, [%rd24+36];
	sub.f32 	%f254, %f250, %f1;
	sub.f32 	%f255, %f251, %f2;
	sub.f32 	%f256, %f252, %f252;
	mul.f32 	%f257, %f255, %f255;
	fma.rn.f32 	%f258, %f254, %f254, %f257;
	fma.rn.f32 	%f259, %f256, %f256, %f258;
	add.f32 	%f260, %f259, 0f3F000000;
	sqrt.rn.f32 	%f261, %f260;
	rcp.rn.f32 	%f262, %f261;
	mul.f32 	%f263, %f262, %f262;
	mul.f32 	%f264, %f262, %f263;
	mul.f32 	%f265, %f253, %f264;
	fma.rn.f32 	%f266, %f254, %f265, %f247;
	fma.rn.f32 	%f267, %f255, %f265, %f248;
	fma.rn.f32 	%f268, %f256, %f265, %f249;
	ld.global.f32 	%f269, [%rd24+40];
	ld.global.f32 	%f270, [%rd24+44];
	ld.global.f32 	%f271, [%rd24+48];
	ld.global.f32 	%f272, [%rd24+76];
	sub.f32 	%f273, %f269, %f1;
	sub.f32 	%f274, %f270, %f2;
	sub.f32 	%f275, %f271, %f271;
	mul.f32 	%f276, %f274, %f274;
	fma.rn.f32 	%f277, %f273, %f273, %f276;
	fma.rn.f32 	%f278, %f275, %f275, %f277;
	add.f32 	%f279, %f278, 0f3F000000;
	sqrt.rn.f32 	%f280, %f279;
	rcp.rn.f32 	%f281, %f280;
	mul.f32 	%f282, %f281, %f281;
	mul.f32 	%f283, %f281, %f282;
	mul.f32 	%f284, %f272, %f283;
	fma.rn.f32 	%f352, %f273, %f284, %f266;
	fma.rn.f32 	%f353, %f274, %f284, %f267;
	fma.rn.f32 	%f354, %f275, %f284, %f268;
	add.s32 	%r42, %r42, 4;
	add.s32 	%r40, %r40, 4;
	add.s64 	%rd24, %rd24, 160;
	setp.ne.s32 	%p13, %r40, 0;
	@%p13 bra 	$L__BB0_17;
$L__BB0_18:
	setp.eq.s32 	%p14, %r15, 0;
	@%p14 bra 	$L__BB0_23;
	setp.eq.s32 	%p15, %r15, 1;
	@%p15 bra 	$L__BB0_21;
	mul.wide.u32 	%rd19, %r42, 40;
	add.s64 	%rd20, %rd1, %rd19;
	ld.global.f32 	%f286, [%rd20];
	ld.global.f32 	%f287, [%rd20+4];
	ld.global.f32 	%f288, [%rd20+8];
	ld.global.f32 	%f289, [%rd20+36];
	sub.f32 	%f290, %f286, %f1;
	sub.f32 	%f291, %f287, %f2;
	sub.f32 	%f292, %f288, %f288;
	mul.f32 	%f293, %f291, %f291;
	fma.rn.f32 	%f294, %f290, %f290, %f293;
	fma.rn.f32 	%f295, %f292, %f292, %f294;
	add.f32 	%f296, %f295, 0f3F000000;
	sqrt.rn.f32 	%f297, %f296;
	rcp.rn.f32 	%f298, %f297;
	mul.f32 	%f299, %f298, %f298;
	mul.f32 	%f300, %f298, %f299;
	mul.f32 	%f301, %f289, %f300;
	fma.rn.f32 	%f302, %f290, %f301, %f352;
	fma.rn.f32 	%f303, %f291, %f301, %f353;
	fma.rn.f32 	%f304, %f292, %f301, %f354;
	ld.global.f32 	%f305, [%rd20+40];
	ld.global.f32 	%f306, [%rd20+44];
	ld.global.f32 	%f307, [%rd20+48];
	ld.global.f32 	%f308, [%rd20+76];
	sub.f32 	%f309, %f305, %f1;
	sub.f32 	%f310, %f306, %f2;
	sub.f32 	%f311, %f307, %f307;
	mul.f32 	%f312, %f310, %f310;
	fma.rn.f32 	%f313, %f309, %f309, %f312;
	fma.rn.f32 	%f314, %f311, %f311, %f313;
	add.f32 	%f315, %f314, 0f3F000000;
	sqrt.rn.f32 	%f316, %f315;
	rcp.rn.f32 	%f317, %f316;
	mul.f32 	%f318, %f317, %f317;
	mul.f32 	%f319, %f317, %f318;
	mul.f32 	%f320, %f308, %f319;
	fma.rn.f32 	%f352, %f309, %f320, %f302;
	fma.rn.f32 	%f353, %f310, %f320, %f303;
	fma.rn.f32 	%f354, %f311, %f320, %f304;
	add.s32 	%r42, %r42, 2;
$L__BB0_21:
	and.b32  	%r34, %r14, 1;
	setp.eq.b32 	%p16, %r34, 1;
	not.pred 	%p17, %p16;
	@%p17 bra 	$L__BB0_23;
	mul.wide.u32 	%rd21, %r42, 40;
	add.s64 	%rd22, %rd1, %rd21;
	ld.global.f32 	%f321, [%rd22];
	ld.global.f32 	%f322, [%rd22+4];
	ld.global.f32 	%f323, [%rd22+8];
	ld.global.f32 	%f324, [%rd22+36];
	sub.f32 	%f325, %f321, %f1;
	sub.f32 	%f326, %f322, %f2;
	sub.f32 	%f327, %f323, %f323;
	mul.f32 	%f328, %f326, %f326;
	fma.rn.f32 	%f329, %f325, %f325, %f328;
	fma.rn.f32 	%f330, %f327, %f327, %f329;
	add.f32 	%f331, %f330, 0f3F000000;
	sqrt.rn.f32 	%f332, %f331;
	rcp.rn.f32 	%f333, %f332;
	mul.f32 	%f334, %f333, %f333;
	mul.f32 	%f335, %f333, %f334;
	mul.f32 	%f336, %f324, %f335;
	fma.rn.f32 	%f352, %f325, %f336, %f352;
	fma.rn.f32 	%f353, %f326, %f336, %f353;
	fma.rn.f32 	%f354, %f327, %f336, %f354;
$L__BB0_23:
	st.global.f32 	[%rd2+24], %f352;
	st.global.f32 	[%rd2+28], %f353;
	st.global.f32 	[%rd2+32], %f354;
$L__BB0_24:
	ret;

}
	// .globl	_Z19computeSimpleForcesP4Bodyi
.visible .entry _Z19computeSimpleForcesP4Bodyi(
	.param .u64 .ptr .align 1 _Z19computeSimpleForcesP4Bodyi_param_0,
	.param .u32 _Z19computeSimpleForcesP4Bodyi_param_1
)
{
	.reg .pred 	%p<18>;
	.reg .b32 	%r<44>;
	.reg .b32 	%f<365>;
	.reg .b64 	%rd<25>;

	ld.param.u64 	%rd9, [_Z19computeSimpleForcesP4Bodyi_param_0];
	ld.param.u32 	%r25, [_Z19computeSimpleForcesP4Bodyi_param_1];
	cvta.to.global.u64 	%rd1, %rd9;
	mov.u32 	%r26, %ctaid.x;
	mov.u32 	%r27, %ntid.x;
	mov.u32 	%r28, %tid.x;
	mad.lo.s32 	%r1, %r26, %r27, %r28;
	setp.ge.s32 	%p1, %r1, %r25;
	@%p1 bra 	$L__BB1_24;
	mul.wide.s32 	%rd10, %r1, 40;
	add.s64 	%rd2, %rd1, %rd10;
	ld.global.f32 	%f1, [%rd2];
	ld.global.f32 	%f2, [%rd2+4];
	ld.global.f32 	%f3, [%rd2+8];
	min.s32 	%r2, %r25, 50;
	min.s32 	%r3, %r1, %r2;
	setp.lt.s32 	%p2, %r3, 1;
	mov.f32 	%f338, 0f00000000;
	mov.b32 	%r38, 0;
	mov.f32 	%f339, %f338;
	mov.f32 	%f340, %f338;
	@%p2 bra 	$L__BB1_10;
	and.b32  	%r4, %r3, 3;
	setp.lt.u32 	%p3, %r3, 4;
	mov.f32 	%f340, 0f00000000;
	mov.b32 	%r37, 0;
	mov.f32 	%f339, %f340;
	mov.f32 	%f338, %f340;
	@%p3 bra 	$L__BB1_5;
	and.b32  	%r37, %r3, 2147483644;
	neg.s32 	%r35, %r37;
	add.s64 	%rd23, %rd1, 80;
	mov.f32 	%f340, 0f00000000;
$L__BB1_4:
	.pragma "nounroll";
	ld.global.f32 	%f71, [%rd23+-80];
	ld.global.f32 	%f72, [%rd23+-76];
	ld.global.f32 	%f73, [%rd23+-72];
	ld.global.f32 	%f74, [%rd23+-44];
	sub.f32 	%f75, %f71, %f1;
	sub.f32 	%f76, %f72, %f2;
	sub.f32 	%f77, %f73, %f3;
	mul.f32 	%f78, %f76, %f76;
	fma.rn.f32 	%f79, %f75, %f75, %f78;
	fma.rn.f32 	%f80, %f77, %f77, %f79;
	add.f32 	%f81, %f80, 0f3F000000;
	sqrt.rn.f32 	%f82, %f81;
	mul.f32 	%f83, %f82, %f81;
	rcp.rn.f32 	%f84, %f83;
	mul.f32 	%f85, %f74, %f84;
	fma.rn.f32 	%f86, %f75, %f85, %f338;
	fma.rn.f32 	%f87, %f76, %f85, %f339;
	fma.rn.f32 	%f88, %f77, %f85, %f340;
	ld.global.f32 	%f89, [%rd23+-40];
	ld.global.f32 	%f90, [%rd23+-36];
	ld.global.f32 	%f91, [%rd23+-32];
	ld.global.f32 	%f92, [%rd23+-4];
	sub.f32 	%f93, %f89, %f1;
	sub.f32 	%f94, %f90, %f2;
	sub.f32 	%f95, %f91, %f3;
	mul.f32 	%f96, %f94, %f94;
	fma.rn.f32 	%f97, %f93, %f93, %f96;
	fma.rn.f32 	%f98, %f95, %f95, %f97;
	add.f32 	%f99, %f98, 0f3F000000;
	sqrt.rn.f32 	%f100, %f99;
	mul.f32 	%f101, %f100, %f99;
	rcp.rn.f32 	%f102, %f101;
	mul.f32 	%f103, %f92, %f102;
	fma.rn.f32 	%f104, %f93, %f103, %f86;
	fma.rn.f32 	%f105, %f94, %f103, %f87;
	fma.rn.f32 	%f106, %f95, %f103, %f88;
	ld.global.f32 	%f107, [%rd23];
	ld.global.f32 	%f108, [%rd23+4];
	ld.global.f32 	%f109, [%rd23+8];
	ld.global.f32 	%f110, [%rd23+36];
	sub.f32 	%f111, %f107, %f1;
	sub.f32 	%f112, %f108, %f2;
	sub.f32 	%f113, %f109, %f3;
	mul.f32 	%f114, %f112, %f112;
	fma.rn.f32 	%f115, %f111, %f111, %f114;
	fma.rn.f32 	%f116, %f113, %f113, %f115;
	add.f32 	%f117, %f116, 0f3F000000;
	sqrt.rn.f32 	%f118, %f117;
	mul.f32 	%f119, %f118, %f117;
	rcp.rn.f32 	%f120, %f119;
	mul.f32 	%f121, %f110, %f120;
	fma.rn.f32 	%f122, %f111, %f121, %f104;
	fma.rn.f32 	%f123, %f112, %f121, %f105;
	fma.rn.f32 	%f124, %f113, %f121, %f106;
	ld.global.f32 	%f125, [%rd23+40];
	ld.global.f32 	%f126, [%rd23+44];
	ld.global.f32 	%f127, [%rd23+48];
	ld.global.f32 	%f128, [%rd23+76];
	sub.f32 	%f129, %f125, %f1;
	sub.f32 	%f130, %f126, %f2;
	sub.f32 	%f131, %f127, %f3;
	mul.f32 	%f132, %f130, %f130;
	fma.rn.f32 	%f133, %f129, %f129, %f132;
	fma.rn.f32 	%f134, %f131, %f131, %f133;
	add.f32 	%f135, %f134, 0f3F000000;
	sqrt.rn.f32 	%f136, %f135;
	mul.f32 	%f137, %f136, %f135;
	rcp.rn.f32 	%f138, %f137;
	mul.f32 	%f139, %f128, %f138;
	fma.rn.f32 	%f338, %f129, %f139, %f122;
	fma.rn.f32 	%f339, %f130, %f139, %f123;
	fma.rn.f32 	%f340, %f131, %f139, %f124;
	add.s32 	%r35, %r35, 4;
	add.s64 	%rd23, %rd23, 160;
	setp.ne.s32 	%p4, %r35, 0;
	@%p4 bra 	$L__BB1_4;
$L__BB1_5:
	setp.eq.s32 	%p5, %r4, 0;
	mov.u32 	%r38, %r3;
	@%p5 bra 	$L__BB1_10;
	setp.eq.s32 	%p6, %r4, 1;
	@%p6 bra 	$L__BB1_8;
	mul.wide.u32 	%rd11, %r37, 40;
	add.s64 	%rd12, %rd1, %rd11;
	ld.global.f32 	%f141, [%rd12];
	ld.global.f32 	%f142, [%rd12+4];
	ld.global.f32 	%f143, [%rd12+8];
	ld.global.f32 	%f144, [%rd12+36];
	sub.f32 	%f145, %f141, %f1;
	sub.f32 	%f146, %f142, %f2;
	sub.f32 	%f147, %f143, %f3;
	mul.f32 	%f148, %f146, %f146;
	fma.rn.f32 	%f149, %f145, %f145, %f148;
	fma.rn.f32 	%f150, %f147, %f147, %f149;
	add.f32 	%f151, %f150, 0f3F000000;
	sqrt.rn.f32 	%f152, %f151;
	mul.f32 	%f153, %f152, %f151;
	rcp.rn.f32 	%f154, %f153;
	mul.f32 	%f155, %f144, %f154;
	fma.rn.f32 	%f156, %f145, %f155, %f338;
	fma.rn.f32 	%f157, %f146, %f155, %f339;
	fma.rn.f32 	%f158, %f147, %f155, %f340;
	ld.global.f32 	%f159, [%rd12+40];
	ld.global.f32 	%f160, [%rd12+44];
	ld.global.f32 	%f161, [%rd12+48];
	ld.global.f32 	%f162, [%rd12+76];
	sub.f32 	%f163, %f159, %f1;
	sub.f32 	%f164, %f160, %f2;
	sub.f32 	%f165, %f161, %f3;
	mul.f32 	%f166, %f164, %f164;
	fma.rn.f32 	%f167, %f163, %f163, %f166;
	fma.rn.f32 	%f168, %f165, %f165, %f167;
	add.f32 	%f169, %f168, 0f3F000000;
	sqrt.rn.f32 	%f170, %f169;
	mul.f32 	%f171, %f170, %f169;
	rcp.rn.f32 	%f172, %f171;
	mul.f32 	%f173, %f162, %f172;
	fma.rn.f32 	%f338, %f163, %f173, %f156;
	fma.rn.f32 	%f339, %f164, %f173, %f157;
	fma.rn.f32 	%f340, %f165, %f173, %f158;
	add.s32 	%r37, %r37, 2;
$L__BB1_8:
	and.b32  	%r31, %r3, 1;
	setp.eq.b32 	%p7, %r31, 1;
	not.pred 	%p8, %p7;
	mov.u32 	%r38, %r3;
	@%p8 bra 	$L__BB1_10;
	mul.wide.u32 	%rd13, %r37, 40;
	add.s64 	%rd14, %rd1, %rd13;
	ld.global.f32 	%f174, [%rd14];
	ld.global.f32 	%f175, [%rd14+4];
	ld.global.f32 	%f176, [%rd14+8];
	ld.global.f32 	%f177, [%rd14+36];
	sub.f32 	%f178, %f174, %f1;
	sub.f32 	%f179, %f175, %f2;
	sub.f32 	%f180, %f176, %f3;
	mul.f32 	%f181, %f179, %f179;
	fma.rn.f32 	%f182, %f178, %f178, %f181;
	fma.rn.f32 	%f183, %f180, %f180, %f182;
	add.f32 	%f184, %f183, 0f3F000000;
	sqrt.rn.f32 	%f185, %f184;
	mul.f32 	%f186, %f185, %f184;
	rcp.rn.f32 	%f187, %f186;
	mul.f32 	%f188, %f177, %f187;
	fma.rn.f32 	%f338, %f178, %f188, %f338;
	fma.rn.f32 	%f339, %f179, %f188, %f339;
	fma.rn.f32 	%f340, %f180, %f188, %f340;
	mov.u32 	%r38, %r3;
$L__BB1_10:
	setp.ge.s32 	%p9, %r38, %r2;
	@%p9 bra 	$L__BB1_14;
	setp.eq.s32 	%p10, %r1, %r38;
	@%p10 bra 	$L__BB1_13;
	mul.wide.u32 	%rd15, %r38, 40;
	add.s64 	%rd16, %rd1, %rd15;
	ld.global.f32 	%f189, [%rd16];
	ld.global.f32 	%f190, [%rd16+4];
	ld.global.f32 	%f191, [%rd16+8];
	ld.global.f32 	%f192, [%rd16+36];
	sub.f32 	%f193, %f189, %f1;
	sub.f32 	%f194, %f190, %f2;
	sub.f32 	%f195, %f191, %f3;
	mul.f32 	%f196, %f194, %f194;
	fma.rn.f32 	%f197, %f193, %f193, %f196;
	fma.rn.f32 	%f198, %f195, %f195, %f197;
	add.f32 	%f199, %f198, 0f3F000000;
	sqrt.rn.f32 	%f200, %f199;
	mul.f32 	%f201, %f200, %f199;
	rcp.rn.f32 	%f202, %f201;
	mul.f32 	%f203, %f192, %f202;
	fma.rn.f32 	%f338, %f193, %f203, %f338;
	fma.rn.f32 	%f339, %f194, %f203, %f339;
	fma.rn.f32 	%f340, %f195, %f203, %f340;
$L__BB1_13:
	add.s32 	%r38, %r38, 1;
$L__BB1_14:
	setp.ge.s32 	%p11, %r38, %r2;
	@%p11 bra 	$L__BB1_23;
	sub.s32 	%r15, %r2, %r38;
	and.b32  	%r16, %r15, 3;
	sub.s32 	%r32, %r38, %r2;
	setp.gt.u32 	%p12, %r32, -4;
	@%p12 bra 	$L__BB1_18;
	and.b32  	%r33, %r15, -4;
	neg.s32 	%r40, %r33;
	mul.wide.u32 	%rd17, %r38, 40;
	add.s64 	%rd18, %rd17, %rd1;
	add.s64 	%rd24, %rd18, 80;
$L__BB1_17:
	.pragma "nounroll";
	ld.global.f32 	%f205, [%rd24+-80];
	ld.global.f32 	%f206, [%rd24+-76];
	ld.global.f32 	%f207, [%rd24+-72];
	ld.global.f32 	%f208, [%rd24+-44];
	sub.f32 	%f209, %f205, %f1;
	sub.f32 	%f210, %f206, %f2;
	sub.f32 	%f211, %f207, %f3;
	mul.f32 	%f212, %f210, %f210;
	fma.rn.f32 	%f213, %f209, %f209, %f212;
	fma.rn.f32 	%f214, %f211, %f211, %f213;
	add.f32 	%f215, %f214, 0f3F000000;
	sqrt.rn.f32 	%f216, %f215;
	mul.f32 	%f217, %f216, %f215;
	rcp.rn.f32 	%f218, %f217;
	mul.f32 	%f219, %f208, %f218;
	fma.rn.f32 	%f220, %f209, %f219, %f338;
	fma.rn.f32 	%f221, %f210, %f219, %f339;
	fma.rn.f32 	%f222, %f211, %f219, %f340;
	ld.global.f32 	%f223, [%rd24+-40];
	ld.global.f32 	%f224, [%rd24+-36];
	ld.global.f32 	%f225, [%rd24+-32];
	ld.global.f32 	%f226, [%rd24+-4];
	sub.f32 	%f227, %f223, %f1;
	sub.f32 	%f228, %f224, %f2;
	sub.f32 	%f229, %f225, %f3;
	mul.f32 	%f230, %f228, %f228;
	fma.rn.f32 	%f231, %f227, %f227, %f230;
	fma.rn.f32 	%f232, %f229, %f229, %f231;
	add.f32 	%f233, %f232, 0f3F000000;
	sqrt.rn.f32 	%f234, %f233;
	mul.f32 	%f235, %f234, %f233;
	rcp.rn.f32 	%f236, %f235;
	mul.f32 	%f237, %f226, %f236;
	fma.rn.f32 	%f238, %f227, %f237, %f220;
	fma.rn.f32 	%f239, %f228, %f237, %f221;
	fma.rn.f32 	%f240, %f229, %f237, %f222;
	ld.global.f32 	%f241, [%rd24];
	ld.global.f32 	%f242, [%rd24+4];
	ld.global.f32 	%f243, [%rd24+8];
	ld.global.f32 	%f244, [%rd24+36];
	sub.f32 	%f245, %f241, %f1;
	sub.f32 	%f246, %f242, %f2;
	sub.f32 	%f247, %f243, %f3;
	mul.f32 	%f248, %f246, %f246;
	fma.rn.f32 	%f249, %f245, %f245, %f248;
	fma.rn.f32 	%f250, %f247, %f247, %f249;
	add.f32 	%f251, %f250, 0f3F000000;
	sqrt.rn.f32 	%f252, %f251;
	mul.f32 	%f253, %f252, %f251;
	rcp.rn.f32 	%f254, %f253;
	mul.f32 	%f255, %f244, %f254;
	fma.rn.f32 	%f256, %f245, %f255, %f238;
	fma.rn.f32 	%f257, %f246, %f255, %f239;
	fma.rn.f32 	%f258, %f247, %f255, %f240;
	ld.global.f32 	%f259, [%rd24+40];
	ld.global.f32 	%f260, [%rd24+44];
	ld.global.f32 	%f261, [%rd24+48];
	ld.global.f32 	%f262, [%rd24+76];
	sub.f32 	%f263, %f259, %f1;
	sub.f32 	%f264, %f260, %f2;
	sub.f32 	%f265, %f261, %f3;
	mul.f32 	%f266, %f264, %f264;
	fma.rn.f32 	%f267, %f263, %f263, %f266;
	fma.rn.f32 	%f268, %f265, %f265, %f267;
	add.f32 	%f269, %f268, 0f3F000000;
	sqrt.rn.f32 	%f270, %f269;
	mul.f32 	%f271, %f270, %f269;
	rcp.rn.f32 	%f272, %f271;
	mul.f32 	%f273, %f262, %f272;
	fma.rn.f32 	%f338, %f263, %f273, %f256;
	fma.rn.f32 	%f339, %f264, %f273, %f257;
	fma.rn.f32 	%f340, %f265, %f273, %f258;
	add.s32 	%r38, %r38, 4;
	add.s32 	%r40, %r40, 4;
	add.s64 	%rd24, %rd24, 160;
	setp.ne.s32 	%p13, %r40, 0;
	@%p13 bra 	$L__BB1_17;
$L__BB1_18:
	setp.eq.s32 	%p14, %r16, 0;
	@%p14 bra 	$L__BB1_23;
	setp.eq.s32 	%p15, %r16, 1;
	@%p15 bra 	$L__BB1_21;
	mul.wide.u32 	%rd19, %r38, 40;
	add.s64 	%rd20, %rd1, %rd19;
	ld.global.f32 	%f275, [%rd20];
	ld.global.f32 	%f276, [%rd20+4];
	ld.global.f32 	%f277, [%rd20+8];
	ld.global.f32 	%f278, [%rd20+36];
	sub.f32 	%f279, %f275, %f1;
	sub.f32 	%f280, %f276, %f2;
	sub.f32 	%f281, %f277, %f3;
	mul.f32 	%f282, %f280, %f280;
	fma.rn.f32 	%f283, %f279, %f279, %f282;
	fma.rn.f32 	%f284, %f281, %f281, %f283;
	add.f32 	%f285, %f284, 0f3F000000;
	sqrt.rn.f32 	%f286, %f285;
	mul.f32 	%f287, %f286, %f285;
	rcp.rn.f32 	%f288, %f287;
	mul.f32 	%f289, %f278, %f288;
	fma.rn.f32 	%f290, %f279, %f289, %f338;
	fma.rn.f32 	%f291, %f280, %f289, %f339;
	fma.rn.f32 	%f292, %f281, %f289, %f340;
	ld.global.f32 	%f293, [%rd20+40];
	ld.global.f32 	%f294, [%rd20+44];
	ld.global.f32 	%f295, [%rd20+48];
	ld.global.f32 	%f296, [%rd20+76];
	sub.f32 	%f297, %f293, %f1;
	sub.f32 	%f298, %f294, %f2;
	sub.f32 	%f299, %f295, %f3;
	mul.f32 	%f300, %f298, %f298;
	fma.rn.f32 	%f301, %f297, %f297, %f300;
	fma.rn.f32 	%f302, %f299, %f299, %f301;
	add.f32 	%f303, %f302, 0f3F000000;
	sqrt.rn.f32 	%f304, %f303;
	mul.f32 	%f305, %f304, %f303;
	rcp.rn.f32 	%f306, %f305;
	mul.f32 	%f307, %f296, %f306;
	fma.rn.f32 	%f338, %f297, %f307, %f290;
	fma.rn.f32 	%f339, %f298, %f307, %f291;
	fma.rn.f32 	%f340, %f299, %f307, %f292;
	add.s32 	%r38, %r38, 2;
$L__BB1_21:
	and.b32  	%r34, %r15, 1;
	setp.eq.b32 	%p16, %r34, 1;
	not.pred 	%p17, %p16;
	@%p17 bra 	$L__BB1_23;
	mul.wide.u32 	%rd21, %r38, 40;
	add.s64 	%rd22, %rd1, %rd21;
	ld.global.f32 	%f308, [%rd22];
	ld.global.f32 	%f309, [%rd22+4];
	ld.global.f32 	%f310, [%rd22+8];
	ld.global.f32 	%f311, [%rd22+36];
	sub.f32 	%f312, %f308, %f1;
	sub.f32 	%f313, %f309, %f2;
	sub.f32 	%f314, %f310, %f3;
	mul.f32 	%f315, %f313, %f313;
	fma.rn.f32 	%f316, %f312, %f312, %f315;
	fma.rn.f32 	%f317, %f314, %f314, %f316;
	add.f32 	%f318, %f317, 0f3F000000;
	sqrt.rn.f32 	%f319, %f318;
	mul.f32 	%f320, %f319, %f318;
	rcp.rn.f32 	%f321, %f320;
	mul.f32 	%f322, %f311, %f321;
	fma.rn.f32 	%f338, %f312, %f322, %f338;
	fma.rn.f32 	%f339, %f313, %f322, %f339;
	fma.rn.f32 	%f340, %f314, %f322, %f340;
$L__BB1_23:
	st.global.f32 	[%rd2+24], %f338;
	st.global.f32 	[%rd2+28], %f339;
	st.global.f32 	[%rd2+32], %f340;
$L__BB1_24:
	ret;

}
	// .globl	_Z12updateBodiesP4Bodyif
.visible .entry _Z12updateBodiesP4Bodyif(
	.param .u64 .ptr .align 1 _Z12updateBodiesP4Bodyif_param_0,
	.param .u32 _Z12updateBodiesP4Bodyif_param_1,
	.param .f32 _Z12updateBodiesP4Bodyif_param_2
)
{
	.reg .pred 	%p<2>;
	.reg .b32 	%r<6>;
	.reg .b32 	%f<17>;
	.reg .b64 	%rd<5>;

	ld.param.u64 	%rd1, [_Z12updateBodiesP4Bodyif_param_0];
	ld.param.u32 	%r2, [_Z12updateBodiesP4Bodyif_param_1];
	ld.param.f32 	%f1, [_Z12updateBodiesP4Bodyif_param_2];
	mov.u32 	%r3, %ctaid.x;
	mov.u32 	%r4, %ntid.x;
	mov.u32 	%r5, %tid.x;
	mad.lo.s32 	%r1, %r3, %r4, %r5;
	setp.ge.s32 	%p1, %r1, %r2;
	@%p1 bra 	$L__BB2_2;
	cvta.to.global.u64 	%rd2, %rd1;
	mul.wide.s32 	%rd3, %r1, 40;
	add.s64 	%rd4, %rd2, %rd3;
	ld.global.f32 	%f2, [%rd4+24];
	ld.global.f32 	%f3, [%rd4+12];
	fma.rn.f32 	%f4, %f1, %f2, %f3;
	st.global.f32 	[%rd4+12], %f4;
	ld.global.f32 	%f5, [%rd4+28];
	ld.global.f32 	%f6, [%rd4+16];
	fma.rn.f32 	%f7, %f1, %f5, %f6;
	st.global.f32 	[%rd4+16], %f7;
	ld.global.f32 	%f8, [%rd4+32];
	ld.global.f32 	%f9, [%rd4+20];
	fma.rn.f32 	%f10, %f1, %f8, %f9;
	st.global.f32 	[%rd4+20], %f10;
	ld.global.f32 	%f11, [%rd4];
	fma.rn.f32 	%f12, %f1, %f4, %f11;
	st.global.f32 	[%rd4], %f12;
	ld.global.f32 	%f13, [%rd4+4];
	fma.rn.f32 	%f14, %f1, %f7, %f13;
	st.global.f32 	[%rd4+4], %f14;
	ld.global.f32 	%f15, [%rd4+8];
	fma.rn.f32 	%f16, %f1, %f10, %f15;
	st.global.f32 	[%rd4+8], %f16;
$L__BB2_2:
	ret;

}
	// .globl	_Z18resetAccelerationsP4Bodyi
.visible .entry _Z18resetAccelerationsP4Bodyi(
	.param .u64 .ptr .align 1 _Z18resetAccelerationsP4Bodyi_param_0,
	.param .u32 _Z18resetAccelerationsP4Bodyi_param_1
)
{
	.reg .pred 	%p<2>;
	.reg .b32 	%r<7>;
	.reg .b64 	%rd<5>;

	ld.param.u64 	%rd1, [_Z18resetAccelerationsP4Bodyi_param_0];
	ld.param.u32 	%r2, [_Z18resetAccelerationsP4Bodyi_param_1];
	mov.u32 	%r3, %ctaid.x;
	mov.u32 	%r4, %ntid.x;
	mov.u32 	%r5, %tid.x;
	mad.lo.s32 	%r1, %r3, %r4, %r5;
	setp.ge.s32 	%p1, %r1, %r2;
	@%p1 bra 	$L__BB3_2;
	cvta.to.global.u64 	%rd2, %rd1;
	mul.wide.s32 	%rd3, %r1, 40;
	add.s64 	%rd4, %rd2, %rd3;
	mov.b32 	%r6, 0;
	st.global.u32 	[%rd4+24], %r6;
	st.global.u32 	[%rd4+28], %r6;
	st.global.u32 	[%rd4+32], %r6;
$L__BB3_2:
	ret;

}


// ===== COMPILED SASS (sm_100) =====

	.target	sm_100

	.elftype	@"ET_EXEC"


//--------------------- .note.nv.tkinfo           --------------------------
	.section	.note.nv.tkinfo,"",@"SHT_NOTE"
	.sectionflags	@"SHF_NOTE_NV_TKINFO"
	.tkinfo
        /*0018*/ 	.word	0x00000002
        /*0030*/ 	.string	""
        /*0030*/ 	.string	"ptxas"
        /*0030*/ 	.string	"Cuda compilation tools, release 13.0, V13.0.88"
        /*0030*/ 	.string	"Build cuda_13.0.r13.0/compiler.36424714_0"
        /*0030*/ 	.string	"-arch sm_100 -m 64 "



//--------------------- .note.nv.cuinfo           --------------------------
	.section	.note.nv.cuinfo,"",@"SHT_NOTE"
	.sectionflags	@"SHF_NOTE_NV_CUINFO"
        /*0018*/ 	.short	0x0002
        /*001a*/ 	.short	0x0064
        /*001c*/ 	.short	0x0082
	.zero		2


//--------------------- .nv.info                  --------------------------
	.section	.nv.info,"",@"SHT_CUDA_INFO"
	.align	4


	//----- nvinfo : EIATTR_REGCOUNT
	.align		4
        /*0000*/ 	.byte	0x04, 0x2f
        /*0002*/ 	.short	(.L_1 - .L_0)
	.align		4
.L_0:
        /*0004*/ 	.word	index@(_Z19computeDirectForcesP4Bodyi)
        /*0008*/ 	.word	0x00000022


	//----- nvinfo : EIATTR_FRAME_SIZE
	.align		4
.L_1:
        /*000c*/ 	.byte	0x04, 0x11
        /*000e*/ 	.short	(.L_3 - .L_2)
	.align		4
.L_2:
        /*0010*/ 	.word	index@($__internal_3_$__cuda_sm20_sqrt_rn_f32_slowpath)
        /*0014*/ 	.word	0x00000000


	//----- nvinfo : EIATTR_FRAME_SIZE
	.align		4
.L_3:
        /*0018*/ 	.byte	0x04, 0x11
        /*001a*/ 	.short	(.L_5 - .L_4)
	.align		4
.L_4:
        /*001c*/ 	.word	index@($__internal_2_$__cuda_sm20_rcp_rn_f32_slowpath)
        /*0020*/ 	.word	0x00000000


	//----- nvinfo : EIATTR_FRAME_SIZE
	.align		4
.L_5:
        /*0024*/ 	.byte	0x04, 0x11
        /*0026*/ 	.short	(.L_7 - .L_6)
	.align		4
.L_6:
        /*0028*/ 	.word	index@(_Z19computeDirectForcesP4Bodyi)
        /*002c*/ 	.word	0x00000000


	//----- nvinfo : EIATTR_REGCOUNT
	.align		4
.L_7:
        /*0030*/ 	.byte	0x04, 0x2f
        /*0032*/ 	.short	(.L_9 - .L_8)
	.align		4
.L_8:
        /*0034*/ 	.word	index@(_Z19computeSimpleForcesP4Bodyi)
        /*0038*/ 	.word	0x00000022


	//----- nvinfo : EIATTR_FRAME_SIZE
	.align		4
.L_9:
        /*003c*/ 	.byte	0x04, 0x11
        /*003e*/ 	.short	(.L_11 - .L_10)
	.align		4
.L_10:
        /*0040*/ 	.word	index@($__internal_1_$__cuda_sm20_sqrt_rn_f32_slowpath)
        /*0044*/ 	.word	0x00000000


	//----- nvinfo : EIATTR_FRAME_SIZE
	.align		4
.L_11:
        /*0048*/ 	.byte	0x04, 0x11
        /*004a*/ 	.short	(.L_13 - .L_12)
	.align		4
.L_12:
        /*004c*/ 	.word	index@($__internal_0_$__cuda_sm20_rcp_rn_f32_slowpath)
        /*0050*/ 	.word	0x00000000


	//----- nvinfo : EIATTR_FRAME_SIZE
	.align		4
.L_13:
        /*0054*/ 	.byte	0x04, 0x11
        /*0056*/ 	.short	(.L_15 - .L_14)
	.align		4
.L_14:
        /*0058*/ 	.word	index@(_Z19computeSimpleForcesP4Bodyi)
        /*005c*/ 	.word	0x00000000


	//----- nvinfo : EIATTR_REGCOUNT
	.align		4
.L_15:
        /*0060*/ 	.byte	0x04, 0x2f
        /*0062*/ 	.short	(.L_17 - .L_16)
	.align		4
.L_16:
        /*0064*/ 	.word	index@(_Z12updateBodiesP4Bodyif)
        /*0068*/ 	.word	0x00000012


	//----- nvinfo : EIATTR_FRAME_SIZE
	.align		4
.L_17:
        /*006c*/ 	.byte	0x04, 0x11
        /*006e*/ 	.short	(.L_19 - .L_18)
	.align		4
.L_18:
        /*0070*/ 	.word	index@(_Z12updateBodiesP4Bodyif)
        /*0074*/ 	.word	0x00000000


	//----- nvinfo : EIATTR_REGCOUNT
	.align		4
.L_19:
        /*0078*/ 	.byte	0x04, 0x2f
        /*007a*/ 	.short	(.L_21 - .L_20)
	.align		4
.L_20:
        /*007c*/ 	.word	index@(_Z18resetAccelerationsP4Bodyi)
        /*0080*/ 	.word	0x00000008


	//----- nvinfo : EIATTR_FRAME_SIZE
	.align		4
.L_21:
        /*0084*/ 	.byte	0x04, 0x11
        /*0086*/ 	.short	(.L_23 - .L_22)
	.align		4
.L_22:
        /*0088*/ 	.word	index@(_Z18resetAccelerationsP4Bodyi)
        /*008c*/ 	.word	0x00000000


	//----- nvinfo : EIATTR_MIN_STACK_SIZE
	.align		4
.L_23:
        /*0090*/ 	.byte	0x04, 0x12
        /*0092*/ 	.short	(.L_25 - .L_24)
	.align		4
.L_24:
        /*0094*/ 	.word	index@(_Z18resetAccelerationsP4Bodyi)
        /*0098*/ 	.word	0x00000000


	//----- nvinfo : EIATTR_MIN_STACK_SIZE
	.align		4
.L_25:
        /*009c*/ 	.byte	0x04, 0x12
        /*009e*/ 	.short	(.L_27 - .L_26)
	.align		4
.L_26:
        /*00a0*/ 	.word	index@(_Z12updateBodiesP4Bodyif)
        /*00a4*/ 	.word	0x00000000


	//----- nvinfo : EIATTR_MIN_STACK_SIZE
	.align		4
.L_27:
        /*00a8*/ 	.byte	0x04, 0x12
        /*00aa*/ 	.short	(.L_29 - .L_28)
	.align		4
.L_28:
        /*00ac*/ 	.word	index@(_Z19computeSimpleForcesP4Bodyi)
        /*00b0*/ 	.word	0x00000000


	//----- nvinfo : EIATTR_MIN_STACK_SIZE
	.align		4
.L_29:
        /*00b4*/ 	.byte	0x04, 0x12
        /*00b6*/ 	.short	(.L_31 - .L_30)
	.align		4
.L_30:
        /*00b8*/ 	.word	index@(_Z19computeDirectForcesP4Bodyi)
        /*00bc*/ 	.word	0x00000000
.L_31:


//--------------------- .nv.compat                --------------------------
	.section	.nv.compat,"",@"SHT_CUDA_COMPAT_INFO"
	.align	4
        /*0000*/ 	.byte	0x02, 0x09, 0x00, 0x00, 0x02, 0x02, 0x01, 0x00, 0x02, 0x05, 0x05, 0x00, 0x03, 0x07, 0x01, 0x01
        /*0010*/ 	.byte	0x02, 0x03, 0x00, 0x00, 0x02, 0x06, 0x01, 0x00, 0x04, 0x0b, 0x08, 0x00, 0x01, 0x00, 0x00, 0x00
        /*0020*/ 	.byte	0x00, 0x00, 0x00, 0x00


//--------------------- .nv.info._Z18resetAccelerationsP4Bodyi --------------------------
	.section	.nv.info._Z18resetAccelerationsP4Bodyi,"",@"SHT_CUDA_INFO"
	.sectionflags	@""
	.align	4


	//----- nvinfo : EIATTR_CUDA_API_VERSION
	.align		4
        /*0000*/ 	.byte	0x04, 0x37
        /*0002*/ 	.short	(.L_33 - .L_32)
.L_32:
        /*0004*/ 	.word	0x00000082


	//----- nvinfo : EIATTR_KPARAM_INFO
	.align		4
.L_33:
        /*0008*/ 	.byte	0x04, 0x17
        /*000a*/ 	.short	(.L_35 - .L_34)
.L_34:
        /*000c*/ 	.word	0x00000000
        /*0010*/ 	.short	0x0001
        /*0012*/ 	.short	0x0008
        /*0014*/ 	.byte	0x00, 0xf0, 0x11, 0x00


	//----- nvinfo : EIATTR_KPARAM_INFO
	.align		4
.L_35:
        /*0018*/ 	.byte	0x04, 0x17
        /*001a*/ 	.short	(.L_37 - .L_36)
.L_36:
        /*001c*/ 	.word	0x00000000
        /*0020*/ 	.short	0x0000
        /*0022*/ 	.short	0x0000
        /*0024*/ 	.byte	0x00, 0xf5, 0x21, 0x00


	//----- nvinfo : EIATTR_SPARSE_MMA_MASK
	.align		4
.L_37:
        /*0028*/ 	.byte	0x03, 0x50
        /*002a*/ 	.short	0x0000


	//----- nvinfo : EIATTR_MAXREG_COUNT
	.align		4
        /*002c*/ 	.byte	0x03, 0x1b
        /*002e*/ 	.short	0x00ff


	//----- nvinfo : EIATTR_MERCURY_ISA_VERSION
	.align		4
        /*0030*/ 	.byte	0x03, 0x5f
        /*0032*/ 	.short	0x0101


	//----- nvinfo : EIATTR_VRC_CTA_INIT_COUNT
	.align		4
        /*0034*/ 	.byte	0x02, 0x4a
	.zero		1
	.zero		1


	//----- nvinfo : EIATTR_EXIT_INSTR_OFFSETS
	.align		4
        /*0038*/ 	.byte	0x04, 0x1c
        /*003a*/ 	.short	(.L_39 - .L_38)


	//   ....[0]....
.L_38:
        /*003c*/ 	.word	0x00000070


	//   ....[1]....
        /*0040*/ 	.word	0x000000e0


	//----- nvinfo : EIATTR_CBANK_PARAM_SIZE
	.align		4
.L_39:
        /*0044*/ 	.byte	0x03, 0x19
        /*0046*/ 	.short	0x000c


	//----- nvinfo : EIATTR_PARAM_CBANK
	.align		4
        /*0048*/ 	.byte	0x04, 0x0a
        /*004a*/ 	.short	(.L_41 - .L_40)
	.align		4
.L_40:
        /*004c*/ 	.word	index@(.nv.constant0._Z18resetAccelerationsP4Bodyi)
        /*0050*/ 	.short	0x0380
        /*0052*/ 	.short	0x000c


	//----- nvinfo : EIATTR_SW_WAR
	.align		4
.L_41:
        /*0054*/ 	.byte	0x04, 0x36
        /*0056*/ 	.short	(.L_43 - .L_42)
.L_42:
        /*0058*/ 	.word	0x00000008
.L_43:


//--------------------- .nv.info._Z12updateBodiesP4Bodyif --------------------------
	.section	.nv.info._Z12updateBodiesP4Bodyif,"",@"SHT_CUDA_INFO"
	.sectionflags	@""
	.align	4


	//----- nvinfo : EIATTR_CUDA_API_VERSION
	.align		4
        /*0000*/ 	.byte	0x04, 0x37
        /*0002*/ 	.short	(.L_45 - .L_44)
.L_44:
        /*0004*/ 	.word	0x00000082


	//----- nvinfo : EIATTR_KPARAM_INFO
	.align		4
.L_45:
        /*0008*/ 	.byte	0x04, 0x17
        /*000a*/ 	.short	(.L_47 - .L_46)
.L_46:
        /*000c*/ 	.word	0x00000000
        /*0010*/ 	.short	0x0002
        /*0012*/ 	.short	0x000c
        /*0014*/ 	.byte	0x00, 0xf0, 0x11, 0x00


	//----- nvinfo : EIATTR_KPARAM_INFO
	.align		4
.L_47:
        /*0018*/ 	.byte	0x04, 0x17
        /*001a*/ 	.short	(.L_49 - .L_48)
.L_48:
        /*001c*/ 	.word	0x00000000
        /*0020*/ 	.short	0x0001
        /*0022*/ 	.short	0x0008
        /*0024*/ 	.byte	0x00, 0xf0, 0x11, 0x00


	//----- nvinfo : EIATTR_KPARAM_INFO
	.align		4
.L_49:
        /*0028*/ 	.byte	0x04, 0x17
        /*002a*/ 	.short	(.L_51 - .L_50)
.L_50:
        /*002c*/ 	.word	0x00000000
        /*0030*/ 	.short	0x0000
        /*0032*/ 	.short	0x0000
        /*0034*/ 	.byte	0x00, 0xf5, 0x21, 0x00


	//----- nvinfo : EIATTR_SPARSE_MMA_MASK
	.align		4
.L_51:
        /*0038*/ 	.byte	0x03, 0x50
        /*003a*/ 	.short	0x0000


	//----- nvinfo : EIATTR_MAXREG_COUNT
	.align		4
        /*003c*/ 	.byte	0x03, 0x1b
        /*003e*/ 	.short	0x00ff


	//----- nvinfo : EIATTR_MERCURY_ISA_VERSION
	.align		4
        /*0040*/ 	.byte	0x03, 0x5f
        /*0042*/ 	.short	0x0101


	//----- nvinfo : EIATTR_VRC_CTA_INIT_COUNT
	.align		4
        /*0044*/ 	.byte	0x02, 0x4a
	.zero		1
	.zero		1


	//----- nvinfo : EIATTR_EXIT_INSTR_OFFSETS
	.align		4
        /*0048*/ 	.byte	0x04, 0x1c
        /*004a*/ 	.short	(.L_53 - .L_52)


	//   ....[0]....
.L_52:
        /*004c*/ 	.word	0x00000070


	//   ....[1]....
        /*0050*/ 	.word	0x00000210


	//----- nvinfo : EIATTR_CBANK_PARAM_SIZE
	.align		4
.L_53:
        /*0054*/ 	.byte	0x03, 0x19
        /*0056*/ 	.short	0x0010


	//----- nvinfo : EIATTR_PARAM_CBANK
	.align		4
        /*0058*/ 	.byte	0x04, 0x0a
        /*005a*/ 	.short	(.L_55 - .L_54)
	.align		4
.L_54:
        /*005c*/ 	.word	index@(.nv.constant0._Z12updateBodiesP4Bodyif)
        /*0060*/ 	.short	0x0380
        /*0062*/ 	.short	0x0010


	//----- nvinfo : EIATTR_SW_WAR
	.align		4
.L_55:
        /*0064*/ 	.byte	0x04, 0x36
        /*0066*/ 	.short	(.L_57 - .L_56)
.L_56:
        /*0068*/ 	.word	0x00000008
.L_57:


//--------------------- .nv.info._Z19computeSimpleForcesP4Bodyi --------------------------
	.section	.nv.info._Z19computeSimpleForcesP4Bodyi,"",@"SHT_CUDA_INFO"
	.sectionflags	@""
	.align	4


	//----- nvinfo : EIATTR_CUDA_API_VERSION
	.align		4
        /*0000*/ 	.byte	0x04, 0x37
        /*0002*/ 	.short	(.L_59 - .L_58)
.L_58:
        /*0004*/ 	.word	0x00000082


	//----- nvinfo : EIATTR_KPARAM_INFO
	.align		4
.L_59:
        /*0008*/ 	.byte	0x04, 0x17
        /*000a*/ 	.short	(.L_61 - .L_60)
.L_60:
        /*000c*/ 	.word	0x00000000
        /*0010*/ 	.short	0x0001
        /*0012*/ 	.short	0x0008
        /*0014*/ 	.byte	0x00, 0xf0, 0x11, 0x00


	//----- nvinfo : EIATTR_KPARAM_INFO
	.align		4
.L_61:
        /*0018*/ 	.byte	0x04, 0x17
        /*001a*/ 	.short	(.L_63 - .L_62)
.L_62:
        /*001c*/ 	.word	0x00000000
        /*0020*/ 	.short	0x0000
        /*0022*/ 	.short	0x0000
        /*0024*/ 	.byte	0x00, 0xf5, 0x21, 0x00


	//----- nvinfo : EIATTR_SPARSE_MMA_MASK
	.align		4
.L_63:
        /*0028*/ 	.byte	0x03, 0x50
        /*002a*/ 	.short	0x0000


	//----- nvinfo : EIATTR_MAXREG_COUNT
	.align		4
        /*002c*/ 	.byte	0x03, 0x1b
        /*002e*/ 	.short	0x00ff


	//----- nvinfo : EIATTR_MERCURY_ISA_VERSION
	.align		4
        /*0030*/ 	.byte	0x03, 0x5f
        /*0032*/ 	.short	0x0101


	//----- nvinfo : EIATTR_VRC_CTA_INIT_COUNT
	.align		4
        /*0034*/ 	.byte	0x02, 0x4a
	.zero		1
	.zero		1


	//----- nvinfo : EIATTR_EXIT_INSTR_OFFSETS
	.align		4
        /*0038*/ 	.byte	0x04, 0x1c
        /*003a*/ 	.short	(.L_65 - .L_64)


	//   ....[0]....
.L_64:
        /*003c*/ 	.word	0x00000070


	//   ....[1]....
        /*0040*/ 	.word	0x00002f60


	//----- nvinfo : EIATTR_CRS_STACK_SIZE
	.align		4
.L_65:
        /*0044*/ 	.byte	0x04, 0x1e
        /*0046*/ 	.short	(.L_67 - .L_66)
.L_66:
        /*0048*/ 	.word	0x00000000


	//----- nvinfo : EIATTR_CBANK_PARAM_SIZE
	.align		4
.L_67:
        /*004c*/ 	.byte	0x03, 0x19
        /*004e*/ 	.short	0x000c


	//----- nvinfo : EIATTR_PARAM_CBANK
	.align		4
        /*0050*/ 	.byte	0x04, 0x0a
        /*0052*/ 	.short	(.L_69 - .L_68)
	.align		4
.L_68:
        /*0054*/ 	.word	index@(.nv.constant0._Z19computeSimpleForcesP4Bodyi)
        /*0058*/ 	.short	0x0380
        /*005a*/ 	.short	0x000c


	//----- nvinfo : EIATTR_SW_WAR
	.align		4
.L_69:
        /*005c*/ 	.byte	0x04, 0x36
        /*005e*/ 	.short	(.L_71 - .L_70)
.L_70:
        /*0060*/ 	.word	0x00000008
.L_71:


//--------------------- .nv.info._Z19computeDirectForcesP4Bodyi --------------------------
	.section	.nv.info._Z19computeDirectForcesP4Bodyi,"",@"SHT_CUDA_INFO"
	.sectionflags	@""
	.align	4


	//----- nvinfo : EIATTR_CUDA_API_VERSION
	.align		4
        /*0000*/ 	.byte	0x04, 0x37
        /*0002*/ 	.short	(.L_73 - .L_72)
.L_72:
        /*0004*/ 	.word	0x00000082


	//----- nvinfo : EIATTR_KPARAM_INFO
	.align		4
.L_73:
        /*0008*/ 	.byte	0x04, 0x17
        /*000a*/ 	.short	(.L_75 - .L_74)
.L_74:
        /*000c*/ 	.word	0x00000000
        /*0010*/ 	.short	0x0001
        /*0012*/ 	.short	0x0008
        /*0014*/ 	.byte	0x00, 0xf0, 0x11, 0x00


	//----- nvinfo : EIATTR_KPARAM_INFO
	.align		4
.L_75:
        /*0018*/ 	.byte	0x04, 0x17
        /*001a*/ 	.short	(.L_77 - .L_76)
.L_76:
        /*001c*/ 	.word	0x00000000
        /*0020*/ 	.short	0x0000
        /*0022*/ 	.short	0x0000
        /*0024*/ 	.byte	0x00, 0xf5, 0x21, 0x00


	//----- nvinfo : EIATTR_SPARSE_MMA_MASK
	.align		4
.L_77:
        /*0028*/ 	.byte	0x03, 0x50
        /*002a*/ 	.short	0x0000


	//----- nvinfo : EIATTR_MAXREG_COUNT
	.align		4
        /*002c*/ 	.byte	0x03, 0x1b
        /*002e*/ 	.short	0x00ff


	//----- nvinfo : EIATTR_MERCURY_ISA_VERSION
	.align		4
        /*0030*/ 	.byte	0x03, 0x5f
        /*0032*/ 	.short	0x0101


	//----- nvinfo : EIATTR_VRC_CTA_INIT_COUNT
	.align		4
        /*0034*/ 	.byte	0x02, 0x4a
	.zero		1
	.zero		1


	//----- nvinfo : EIATTR_EXIT_INSTR_OFFSETS
	.align		4
        /*0038*/ 	.byte	0x04, 0x1c
        /*003a*/ 	.short	(.L_79 - .L_78)


	//   ....[0]....
.L_78:
        /*003c*/ 	.word	0x00000070


	//   ....[1]....
        /*0040*/ 	.word	0x00003030


	//----- nvinfo : EIATTR_CRS_STACK_SIZE
	.align		4
.L_79:
        /*0044*/ 	.byte	0x04, 0x1e
        /*0046*/ 	.short	(.L_81 - .L_80)
.L_80:
        /*0048*/ 	.word	0x00000000


	//----- nvinfo : EIATTR_CBANK_PARAM_SIZE
	.align		4
.L_81:
        /*004c*/ 	.byte	0x03, 0x19
        /*004e*/ 	.short	0x000c


	//----- nvinfo : EIATTR_PARAM_CBANK
	.align		4
        /*0050*/ 	.byte	0x04, 0x0a
        /*0052*/ 	.short	(.L_83 - .L_82)
	.align		4
.L_82:
        /*0054*/ 	.word	index@(.nv.constant0._Z19computeDirectForcesP4Bodyi)
        /*0058*/ 	.short	0x0380
        /*005a*/ 	.short	0x000c


	//----- nvinfo : EIATTR_SW_WAR
	.align		4
.L_83:
        /*005c*/ 	.byte	0x04, 0x36
        /*005e*/ 	.short	(.L_85 - .L_84)
.L_84:
        /*0060*/ 	.word	0x00000008
.L_85:


//--------------------- .nv.callgraph             --------------------------
	.section	.nv.callgraph,"",@"SHT_CUDA_CALLGRAPH"
	.align	4
	.sectionentsize	8
	.align		4
        /*0000*/ 	.word	0x00000000
	.align		4
        /*0004*/ 	.word	0xffffffff
	.align		4
        /*0008*/ 	.word	0x00000000
	.align		4
        /*000c*/ 	.word	0xfffffffe
	.align		4
        /*0010*/ 	.word	0x00000000
	.align		4
        /*0014*/ 	.word	0xfffffffd
	.align		4
        /*0018*/ 	.word	0x00000000
	.align		4
        /*001c*/ 	.word	0xfffffffc


//--------------------- .text._Z18resetAccelerationsP4Bodyi --------------------------
	.section	.text._Z18resetAccelerationsP4Bodyi,"ax",@progbits
	.align	128
        .global         _Z18resetAccelerationsP4Bodyi
        .type           _Z18resetAccelerationsP4Bodyi,@function
        .size           _Z18resetAccelerationsP4Bodyi,(.L_x_232 - _Z18resetAccelerationsP4Bodyi)
        .other          _Z18resetAccelerationsP4Bodyi,@"STO_CUDA_ENTRY STV_DEFAULT"
_Z18resetAccelerationsP4Bodyi:
.text._Z18resetAccelerationsP4Bodyi:
[----:B------:R-:W-:Y:S01]  /*0000*/  LDC R1, c[0x0][0x37c] ;  /* 0x0000df00ff017b82 */ /* 0x000fe20000000800 */
[----:B------:R-:W0:Y:S07]  /*0010*/  S2R R0, SR_TID.X ;  /* 0x0000000000007919 */ /* 0x000e2e0000002100 */
[----:B------:R-:W0:Y:S01]  /*0020*/  S2UR UR4, SR_CTAID.X ;  /* 0x00000000000479c3 */ /* 0x000e220000002500 */
[----:B------:R-:W1:Y:S07]  /*0030*/  LDCU UR5, c[0x0][0x388] ;  /* 0x00007100ff0577ac */ /* 0x000e6e0008000800 */
[----:B------:R-:W0:Y:S02]  /*0040*/  LDC R5, c[0x0][0x360] ;  /* 0x0000d800ff057b82 */ /* 0x000e240000000800 */
[----:B0-----:R-:W-:-:S05]  /*0050*/  IMAD R5, R5, UR4, R0 ;  /* 0x0000000405057c24 */ /* 0x001fca000f8e0200 */
[----:B-1----:R-:W-:-:S13]  /*0060*/  ISETP.GE.AND P0, PT, R5, UR5, PT ;  /* 0x0000000505007c0c */ /* 0x002fda000bf06270 */
[----:B------:R-:W-:Y:S05]  /*0070*/  @P0 EXIT ;  /* 0x000000000000094d */ /* 0x000fea0003800000 */
[----:B------:R-:W0:Y:S01]  /*0080*/  LDC.64 R2, c[0x0][0x380] ;  /* 0x0000e000ff027b82 */ /* 0x000e220000000a00 */
[----:B------:R-:W1:Y:S01]  /*0090*/  LDCU.64 UR4, c[0x0][0x358] ;  /* 0x00006b00ff0477ac */ /* 0x000e620008000a00 */
[----:B0-----:R-:W-:-:S05]  /*00a0*/  IMAD.WIDE R2, R5, 0x28, R2 ;  /* 0x0000002805027825 */ /* 0x001fca00078e0202 */
[----:B-1----:R-:W-:Y:S04]  /*00b0*/  STG.E desc[UR4][R2.64+0x18], RZ ;  /* 0x000018ff02007986 */ /* 0x002fe8000c101904 */
[----:B------:R-:W-:Y:S04]  /*00c0*/  STG.E desc[UR4][R2.64+0x1c], RZ ;  /* 0x00001cff02007986 */ /* 0x000fe8000c101904 */
[----:B------:R-:W-:Y:S01]  /*00d0*/  STG.E desc[UR4][R2.64+0x20], RZ ;  /* 0x000020ff02007986 */ /* 0x000fe2000c101904 */
[----:B------:R-:W-:Y:S05]  /*00e0*/  EXIT ;  /* 0x000000000000794d */ /* 0x000fea0003800000 */
.L_x_0:
[----:B------:R-:W-:-:S00]  /*00f0*/  BRA `(.L_x_0) ;  /* 0xfffffffc00fc7947 */ /* 0x000fc0000383ffff */
[----:B------:R-:W-:-:S00]  /*0100*/  NOP ;  /* 0x0000000000007918 */ /* 0x000fc00000000000 */
[----:B------:R-:W-:-:S00]  /*0110*/  NOP ;  /* 0x0000000000007918 */ /* 0x000fc00000000000 */
[----:B------:R-:W-:-:S00]  /*0120*/  NOP ;  /* 0x0000000000007918 */ /* 0x000fc00000000000 */
[----:B------:R-:W-:-:S00]  /*0130*/  NOP ;  /* 0x0000000000007918 */ /* 0x000fc00000000000 */
[----:B------:R-:W-:-:S00]  /*0140*/  NOP ;  /* 0x0000000000007918 */ /* 0x000fc00000000000 */
[----:B------:R-:W-:-:S00]  /*0150*/  NOP ;  /* 0x0000000000007918 */ /* 0x000fc00000000000 */
[----:B------:R-:W-:-:S00]  /*0160*/  NOP ;  /* 0x0000000000007918 */ /* 0x000fc00000000000 */
[----:B------:R-:W-:-:S00]  /*0170*/  NOP ;  /* 0x0000000000007918 */ /* 0x000fc00000000000 */
.L_x_232:


//--------------------- .text._Z12updateBodiesP4Bodyif --------------------------
	.section	.text._Z12updateBodiesP4Bodyif,"ax",@progbits
	.align	128
        .global         _Z12updateBodiesP4Bodyif
        .type           _Z12updateBodiesP4Bodyif,@function
        .size           _Z12updateBodiesP4Bodyif,(.L_x_233 - _Z12updateBodiesP4Bodyif)
        .other          _Z12updateBodiesP4Bodyif,@"STO_CUDA_ENTRY STV_DEFAULT"
_Z12updateBodiesP4Bodyif:
.text._Z12updateBodiesP4Bodyif:
        /* <DEDUP_REMOVED lines=10> */
[----:B------:R-:W2:Y:S01]  /*00a0*/  LDCU UR6, c[0x0][0x38c] ;  /* 0x00007180ff0677ac */ /* 0x000ea20008000800 */
[----:B0-----:R-:W-:-:S05]  /*00b0*/  IMAD.WIDE R2, R5, 0x28, R2 ;  /* 0x0000002805027825 */ /* 0x001fca00078e0202 */
[----:B-1----:R-:W2:Y:S04]  /*00c0*/  LDG.E R0, desc[UR4][R2.64+0x18] ;  /* 0x0000180402007981 */ /* 0x002ea8000c1e1900 */
[----:B------:R-:W2:Y:S04]  /*00d0*/  LDG.E R5, desc[UR4][R2.64+0xc] ;  /* 0x00000c0402057981 */ /* 0x000ea8000c1e1900 */
[----:B------:R-:W3:Y:S04]  /*00e0*/  LDG.E R4, desc[UR4][R2.64+0x1c] ;  /* 0x00001c0402047981 */ /* 0x000ee8000c1e1900 */
[----:B------:R-:W3:Y:S04]  /*00f0*/  LDG.E R7, desc[UR4][R2.64+0x10] ;  /* 0x0000100402077981 */ /* 0x000ee8000c1e1900 */
[----:B------:R-:W4:Y:S04]  /*0100*/  LDG.E R6, desc[UR4][R2.64+0x20] ;  /* 0x0000200402067981 */ /* 0x000f28000c1e1900 */
[----:B------:R-:W4:Y:S04]  /*0110*/  LDG.E R9, desc[UR4][R2.64+0x14] ;  /* 0x0000140402097981 */ /* 0x000f28000c1e1900 */
[----:B------:R-:W5:Y:S04]  /*0120*/  LDG.E R8, desc[UR4][R2.64] ;  /* 0x0000000402087981 */ /* 0x000f68000c1e1900 */
[----:B------:R-:W5:Y:S04]  /*0130*/  LDG.E R10, desc[UR4][R2.64+0x4] ;  /* 0x00000404020a7981 */ /* 0x000f68000c1e1900 */
[----:B------:R-:W5:Y:S01]  /*0140*/  LDG.E R12, desc[UR4][R2.64+0x8] ;  /* 0x00000804020c7981 */ /* 0x000f62000c1e1900 */
[----:B--2---:R-:W-:-:S05]  /*0150*/  FFMA R5, R0, UR6, R5 ;  /* 0x0000000600057c23 */ /* 0x004fca0008000005 */
[----:B------:R-:W-:Y:S01]  /*0160*/  STG.E desc[UR4][R2.64+0xc], R5 ;  /* 0x00000c0502007986 */ /* 0x000fe2000c101904 */
[----:B---3--:R-:W-:-:S05]  /*0170*/  FFMA R7, R4, UR6, R7 ;  /* 0x0000000604077c23 */ /* 0x008fca0008000007 */
[----:B------:R-:W-:Y:S01]  /*0180*/  STG.E desc[UR4][R2.64+0x10], R7 ;  /* 0x0000100702007986 */ /* 0x000fe2000c101904 */
[----:B----4-:R-:W-:Y:S01]  /*0190*/  FFMA R9, R6, UR6, R9 ;  /* 0x0000000606097c23 */ /* 0x010fe20008000009 */
[----:B-----5:R-:W-:-:S04]  /*01a0*/  FFMA R11, R5, UR6, R8 ;  /* 0x00000006050b7c23 */ /* 0x020fc80008000008 */
[----:B------:R-:W-:Y:S01]  /*01b0*/  STG.E desc[UR4][R2.64+0x14], R9 ;  /* 0x0000140902007986 */ /* 0x000fe2000c101904 */
[----:B------:R-:W-:-:S03]  /*01c0*/  FFMA R13, R7, UR6, R10 ;  /* 0x00000006070d7c23 */ /* 0x000fc6000800000a */
[----:B------:R-:W-:Y:S01]  /*01d0*/  STG.E desc[UR4][R2.64], R11 ;  /* 0x0000000b02007986 */ /* 0x000fe2000c101904 */
[----:B------:R-:W-:-:S03]  /*01e0*/  FFMA R15, R9, UR6, R12 ;  /* 0x00000006090f7c23 */ /* 0x000fc6000800000c */
[----:B------:R-:W-:Y:S04]  /*01f0*/  STG.E desc[UR4][R2.64+0x4], R13 ;  /* 0x0000040d02007986 */ /* 0x000fe8000c101904 */
[----:B------:R-:W-:Y:S01]  /*0200*/  STG.E desc[UR4][R2.64+0x8], R15 ;  /* 0x0000080f02007986 */ /* 0x000fe2000c101904 */
[----:B------:R-:W-:Y:S05]  /*0210*/  EXIT ;  /* 0x000000000000794d */ /* 0x000fea0003800000 */
.L_x_1:
        /* <DEDUP_REMOVED lines=14> */
.L_x_233:


//--------------------- .text._Z19computeSimpleForcesP4Bodyi --------------------------
	.section	.text._Z19computeSimpleForcesP4Bodyi,"ax",@progbits
	.align	128
        .global         _Z19computeSimpleForcesP4Bodyi
        .type           _Z19computeSimpleForcesP4Bodyi,@function
        .size           _Z19computeSimpleForcesP4Bodyi,(.L_x_229 - _Z19computeSimpleForcesP4Bodyi)
        .other          _Z19computeSimpleForcesP4Bodyi,@"STO_CUDA_ENTRY STV_DEFAULT"
_Z19computeSimpleForcesP4Bodyi:
.text._Z19computeSimpleForcesP4Bodyi:
        /* <DEDUP_REMOVED lines=11> */
[----:B-1----:R0:W5:Y:S04]  /*00b0*/  LDG.E R4, desc[UR8][R30.64] ;  /* 0x000000081e047981 */ /* 0x002168000c1e1900 */
[----:B------:R0:W5:Y:S04]  /*00c0*/  LDG.E R5, desc[UR8][R30.64+0x4] ;  /* 0x000004081e057981 */ /* 0x000168000c1e1900 */
[----:B------:R0:W5:Y:S01]  /*00d0*/  LDG.E R6, desc[UR8][R30.64+0x8] ;  /* 0x000008081e067981 */ /* 0x000162000c1e1900 */
[----:B------:R-:W-:Y:S01]  /*00e0*/  UISETP.LT.AND UP0, UPT, UR4, 0x32, UPT ;  /* 0x000000320400788c */ /* 0x000fe2000bf01270 */
[----:B------:R-:W-:Y:S01]  /*00f0*/  BSSY.RECONVERGENT B0, `(.L_x_2) ;  /* 0x000015c000007945 */ /* 0x000fe20003800200 */
[----:B------:R-:W-:Y:S01]  /*0100*/  HFMA2 R12, -RZ, RZ, 0, 0 ;  /* 0x00000000ff0c7431 */ /* 0x000fe200000001ff */
[----:B------:R-:W-:Y:S01]  /*0110*/  CS2R R10, SRZ ;  /* 0x00000000000a7805 */ /* 0x000fe2000001ff00 */
[----:B------:R-:W-:Y:S01]  /*0120*/  USEL UR4, UR4, 0x32, UP0 ;  /* 0x0000003204047887 */ /* 0x000fe20008000000 */
[----:B------:R-:W-:-:S05]  /*0130*/  MOV R21, RZ ;  /* 0x000000ff00157202 */ /* 0x000fca0000000f00 */
[----:B------:R-:W-:-:S04]  /*0140*/  VIMNMX R7, PT, PT, R3, UR4, PT ;  /* 0x0000000403077c48 */ /* 0x000fc8000bfe0100 */
[----:B------:R-:W-:-:S13]  /*0150*/  ISETP.GE.AND P0, PT, R7, 0x1, PT ;  /* 0x000000010700780c */ /* 0x000fda0003f06270 */
[----:B0-----:R-:W-:Y:S05]  /*0160*/  @!P0 BRA `(.L_x_3) ;  /* 0x0000001400508947 */ /* 0x001fea0003800000 */
[C---:B------:R-:W-:Y:S01]  /*0170*/  ISETP.GE.U32.AND P0, PT, R7.reuse, 0x4, PT ;  /* 0x000000040700780c */ /* 0x040fe20003f06070 */
[----:B------:R-:W-:Y:S01]  /*0180*/  BSSY.RECONVERGENT B2, `(.L_x_4) ;  /* 0x00000c0000027945 */ /* 0x000fe20003800200 */
[----:B------:R-:W-:Y:S02]  /*0190*/  LOP3.LUT R8, R7, 0x3, RZ, 0xc0, !PT ;  /* 0x0000000307087812 */ /* 0x000fe400078ec0ff */
[----:B------:R-:W-:Y:S02]  /*01a0*/  MOV R11, RZ ;  /* 0x000000ff000b7202 */ /* 0x000fe40000000f00 */
[----:B------:R-:W-:Y:S02]  /*01b0*/  MOV R9, RZ ;  /* 0x000000ff00097202 */ /* 0x000fe40000000f00 */
[----:B------:R-:W-:Y:S02]  /*01c0*/  MOV R21, RZ ;  /* 0x000000ff00157202 */ /* 0x000fe40000000f00 */
[----:B------:R-:W-:-:S03]  /*01d0*/  MOV R12, RZ ;  /* 0x000000ff000c7202 */ /* 0x000fc60000000f00 */
[----:B------:R-:W-:Y:S05]  /*01e0*/  @!P0 BRA `(.L_x_5) ;  /* 0x0000000800e48947 */ /* 0x000fea0003800000 */
[----:B------:R-:W0:Y:S01]  /*01f0*/  LDCU.64 UR6, c[0x0][0x380] ;  /* 0x00007000ff0677ac */ /* 0x000e220008000a00 */
[----:B------:R-:W-:Y:S01]  /*0200*/  LOP3.LUT R9, R7, 0x7ffffffc, RZ, 0xc0, !PT ;  /* 0x7ffffffc07097812 */ /* 0x000fe200078ec0ff */
[----:B------:R-:W-:-:S03]  /*0210*/  HFMA2 R11, -RZ, RZ, 0, 0 ;  /* 0x00000000ff0b7431 */ /* 0x000fc600000001ff */
[----:B------:R-:W-:Y:S01]  /*0220*/  IADD3 R10, PT, PT, -R9, RZ, RZ ;  /* 0x000000ff090a7210 */ /* 0x000fe20007ffe1ff */
[----:B0-----:R-:W-:-:S04]  /*0230*/  UIADD3 UR5, UP0, UPT, UR6, 0x50, URZ ;  /* 0x0000005006057890 */ /* 0x001fc8000ff1e0ff */
[----:B------:R-:W-:Y:S02]  /*0240*/  UIADD3.X UR6, UPT, UPT, URZ, UR7, URZ, UP0, !UPT ;  /* 0x00000007ff067290 */ /* 0x000fe400087fe4ff */
[----:B------:R-:W-:-:S04]  /*0250*/  MOV R14, UR5 ;  /* 0x00000005000e7c02 */ /* 0x000fc80008000f00 */
[----:B------:R-:W-:-:S07]  /*0260*/  MOV R15, UR6 ;  /* 0x00000006000f7c02 */ /* 0x000fce0008000f00 */
.L_x_30:
[----:B------:R-:W2:Y:S04]  /*0270*/  LDG.E R0, desc[UR8][R14.64+-0x4c] ;  /* 0xffffb4080e007981 */ /* 0x000ea8000c1e1900 */
[----:B------:R-:W3:Y:S04]  /*0280*/  LDG.E R23, desc[UR8][R14.64+-0x50] ;  /* 0xffffb0080e177981 */ /* 0x000ee8000c1e1900 */
[----:B------:R-:W4:Y:S04]  /*0290*/  LDG.E R17, desc[UR8][R14.64+-0x48] ;  /* 0xffffb8080e117981 */ /* 0x000f28000c1e1900 */
[----:B-----5:R0:W5:Y:S01]  /*02a0*/  LDG.E R16, desc[UR8][R14.64+-0x2c] ;  /* 0xffffd4080e107981 */ /* 0x020162000c1e1900 */
[----:B------:R-:W-:Y:S01]  /*02b0*/  BSSY.RECONVERGENT B1, `(.L_x_6) ;  /* 0x0000013000017945 */ /* 0x000fe20003800200 */
[----:B--2---:R-:W-:Y:S01]  /*02c0*/  FADD R13, -R5, R0 ;  /* 0x00000000050d7221 */ /* 0x004fe20000000100 */
[----:B---3--:R-:W-:-:S03]  /*02d0*/  FADD R23, -R4, R23 ;  /* 0x0000001704177221 */ /* 0x008fc60000000100 */
[----:B------:R-:W-:Y:S01]  /*02e0*/  FMUL R0, R13, R13 ;  /* 0x0000000d0d007220 */ /* 0x000fe20000400000 */
[----:B----4-:R-:W-:-:S03]  /*02f0*/  FADD R20, -R6, R17 ;  /* 0x0000001106147221 */ /* 0x010fc60000000100 */
[----:B------:R-:W-:-:S04]  /*0300*/  FFMA R17, R23, R23, R0 ;  /* 0x0000001717117223 */ /* 0x000fc80000000000 */
[----:B------:R-:W-:-:S04]  /*0310*/  FFMA R2, R20, R20, R17 ;  /* 0x0000001414027223 */ /* 0x000fc80000000011 */
[----:B------:R-:W-:-:S04]  /*0320*/  FADD R2, R2, 0.5 ;  /* 0x3f00000002027421 */ /* 0x000fc80000000000 */
[----:B------:R0:W1:Y:S01]  /*0330*/  MUFU.RSQ R17, R2 ;  /* 0x0000000200117308 */ /* 0x0000620000001400 */
[----:B------:R-:W-:-:S04]  /*0340*/  IADD3 R0, PT, PT, R2, -0xd000000, RZ ;  /* 0xf300000002007810 */ /* 0x000fc80007ffe0ff */
[----:B------:R-:W-:-:S13]  /*0350*/  ISETP.GT.U32.AND P0, PT, R0, 0x727fffff, PT ;  /* 0x727fffff0000780c */ /* 0x000fda0003f04070 */
[----:B01----:R-:W-:Y:S05]  /*0360*/  @!P0 BRA `(.L_x_7) ;  /* 0x00000000000c8947 */ /* 0x003fea0003800000 */
[----:B------:R-:W-:-:S07]  /*0370*/  MOV R0, 0x390 ;  /* 0x0000039000007802 */ /* 0x000fce0000000f00 */
[----:B-----5:R-:W-:Y:S05]  /*0380*/  CALL.REL.NOINC `($__internal_1_$__cuda_sm20_sqrt_rn_f32_slowpath) ;  /* 0x0000002c00cc7944 */ /* 0x020fea0003c00000 */
[----:B------:R-:W-:Y:S05]  /*0390*/  BRA `(.L_x_8) ;  /* 0x0000000000107947 */ /* 0x000fea0003800000 */
.L_x_7:
[----:B------:R-:W-:Y:S01]  /*03a0*/  FMUL.FTZ R27, R2, R17 ;  /* 0x00000011021b7220 */ /* 0x000fe20000410000 */
[----:B------:R-:W-:-:S03]  /*03b0*/  FMUL.FTZ R17, R17, 0.5 ;  /* 0x3f00000011117820 */ /* 0x000fc60000410000 */
[----:B------:R-:W-:-:S04]  /*03c0*/  FFMA R0, -R27, R27, R2 ;  /* 0x0000001b1b007223 */ /* 0x000fc80000000102 */
[----:B------:R-:W-:-:S07]  /*03d0*/  FFMA R27, R0, R17, R27 ;  /* 0x00000011001b7223 */ /* 0x000fce000000001b */
.L_x_8:
[----:B------:R-:W-:Y:S05]  /*03e0*/  BSYNC.RECONVERGENT B1 ;  /* 0x0000000000017941 */ /* 0x000fea0003800200 */
.L_x_6:
[----:B------:R-:W-:Y:S01]  /*03f0*/  FMUL R27, R2, R27 ;  /* 0x0000001b021b7220 */ /* 0x000fe20000400000 */
[----:B------:R-:W-:Y:S04]  /*0400*/  BSSY.RECONVERGENT B3, `(.L_x_9) ;  /* 0x000000d000037945 */ /* 0x000fe80003800200 */
[----:B------:R-:W-:-:S04]  /*0410*/  IADD3 R0, PT, PT, R27, 0x1800000, RZ ;  /* 0x018000001b007810 */ /* 0x000fc80007ffe0ff */
[----:B------:R-:W-:-:S04]  /*0420*/  LOP3.LUT R0, R0, 0x7f800000, RZ, 0xc0, !PT ;  /* 0x7f80000000007812 */ /* 0x000fc800078ec0ff */
[----:B------:R-:W-:-:S13]  /*0430*/  ISETP.GT.U32.AND P0, PT, R0, 0x1ffffff, PT ;  /* 0x01ffffff0000780c */ /* 0x000fda0003f04070 */
[----:B------:R-:W-:Y:S05]  /*0440*/  @P0 BRA `(.L_x_10) ;  /* 0x0000000000100947 */ /* 0x000fea0003800000 */
[----:B------:R-:W-:Y:S02]  /*0450*/  MOV R0, R27 ;  /* 0x0000001b00007202 */ /* 0x000fe40000000f00 */
[----:B------:R-:W-:-:S07]  /*0460*/  MOV R2, 0x480 ;  /* 0x0000048000027802 */ /* 0x000fce0000000f00 */
[----:B-----5:R-:W-:Y:S05]  /*0470*/  CALL.REL.NOINC `($__internal_0_$__cuda_sm20_rcp_rn_f32_slowpath) ;  /* 0x0000002800bc7944 */ /* 0x020fea0003c00000 */
[----:B------:R-:W-:Y:S05]  /*0480*/  BRA `(.L_x_11) ;  /* 0x0000000000107947 */ /* 0x000fea0003800000 */
.L_x_10:
[----:B------:R-:W0:Y:S02]  /*0490*/  MUFU.RCP R0, R27 ;  /* 0x0000001b00007308 */ /* 0x000e240000001000 */
[----:B0-----:R-:W-:-:S04]  /*04a0*/  FFMA R2, R27, R0, -1 ;  /* 0xbf8000001b027423 */ /* 0x001fc80000000000 */
[----:B------:R-:W-:-:S04]  /*04b0*/  FADD.FTZ R17, -R2, -RZ ;  /* 0x800000ff02117221 */ /* 0x000fc80000010100 */
[----:B------:R-:W-:-:S07]  /*04c0*/  FFMA R0, R0, R17, R0 ;  /* 0x0000001100007223 */ /* 0x000fce0000000000 */
.L_x_11:
[----:B------:R-:W-:Y:S05]  /*04d0*/  BSYNC.RECONVERGENT B3 ;  /* 0x0000000000037941 */ /* 0x000fea0003800200 */
.L_x_9:
[----:B------:R-:W2:Y:S04]  /*04e0*/  LDG.E R18, desc[UR8][R14.64+-0x24] ;  /* 0xffffdc080e127981 */ /* 0x000ea8000c1e1900 */
[----:B------:R-:W3:Y:S04]  /*04f0*/  LDG.E R17, desc[UR8][R14.64+-0x28] ;  /* 0xffffd8080e117981 */ /* 0x000ee8000c1e1900 */
[----:B------:R-:W4:Y:S04]  /*0500*/  LDG.E R19, desc[UR8][R14.64+-0x20] ;  /* 0xffffe0080e137981 */ /* 0x000f28000c1e1900 */
[----:B------:R0:W5:Y:S02]  /*0510*/  LDG.E R22, desc[UR8][R14.64+-0x4] ;  /* 0xfffffc080e167981 */ /* 0x000164000c1e1900 */
[----:B-----5:R-:W-:Y:S01]  /*0520*/  FMUL R0, R16, R0 ;  /* 0x0000000010007220 */ /* 0x020fe20000400000 */
[----:B------:R-:W-:Y:S03]  /*0530*/  BSSY.RECONVERGENT B1, `(.L_x_12) ;  /* 0x0000016000017945 */ /* 0x000fe60003800200 */
[-C--:B------:R-:W-:Y:S01]  /*0540*/  FFMA R23, R23, R0.reuse, R12 ;  /* 0x0000000017177223 */ /* 0x080fe2000000000c */
[-C--:B------:R-:W-:Y:S01]  /*0550*/  FFMA R21, R13, R0.reuse, R21 ;  /* 0x000000000d157223 */ /* 0x080fe20000000015 */
[----:B------:R-:W-:Y:S01]  /*0560*/  FFMA R20, R20, R0, R11 ;  /* 0x0000000014147223 */ /* 0x000fe2000000000b */
        /* <DEDUP_REMOVED lines=12> */
[----:B------:R-:W-:Y:S05]  /*0630*/  CALL.REL.NOINC `($__internal_1_$__cuda_sm20_sqrt_rn_f32_slowpath) ;  /* 0x0000002c00207944 */ /* 0x000fea0003c00000 */
[----:B------:R-:W-:Y:S05]  /*0640*/  BRA `(.L_x_14) ;  /* 0x0000000000107947 */ /* 0x000fea0003800000 */
.L_x_13:
[----:B------:R-:W-:Y:S01]  /*0650*/  FMUL.FTZ R27, R2, R25 ;  /* 0x00000019021b7220 */ /* 0x000fe20000410000 */
[----:B------:R-:W-:-:S03]  /*0660*/  FMUL.FTZ R25, R25, 0.5 ;  /* 0x3f00000019197820 */ /* 0x000fc60000410000 */
[----:B------:R-:W-:-:S04]  /*0670*/  FFMA R0, -R27, R27, R2 ;  /* 0x0000001b1b007223 */ /* 0x000fc80000000102 */
[----:B------:R-:W-:-:S07]  /*0680*/  FFMA R27, R0, R25, R27 ;  /* 0x00000019001b7223 */ /* 0x000fce000000001b */
.L_x_14:
[----:B------:R-:W-:Y:S05]  /*0690*/  BSYNC.RECONVERGENT B1 ;  /* 0x0000000000017941 */ /* 0x000fea0003800200 */
.L_x_12:
        /* <DEDUP_REMOVED lines=8> */
[----:B------:R-:W-:Y:S05]  /*0720*/  CALL.REL.NOINC `($__internal_0_$__cuda_sm20_rcp_rn_f32_slowpath) ;  /* 0x0000002800107944 */ /* 0x000fea0003c00000 */
[----:B------:R-:W-:Y:S05]  /*0730*/  BRA `(.L_x_17) ;  /* 0x0000000000107947 */ /* 0x000fea0003800000 */
.L_x_16:
[----:B------:R-:W0:Y:S02]  /*0740*/  MUFU.RCP R0, R27 ;  /* 0x0000001b00007308 */ /* 0x000e240000001000 */
[----:B0-----:R-:W-:-:S04]  /*0750*/  FFMA R2, R27, R0, -1 ;  /* 0xbf8000001b027423 */ /* 0x001fc80000000000 */
[----:B------:R-:W-:-:S04]  /*0760*/  FADD.FTZ R11, -R2, -RZ ;  /* 0x800000ff020b7221 */ /* 0x000fc80000010100 */
[----:B------:R-:W-:-:S07]  /*0770*/  FFMA R0, R0, R11, R0 ;  /* 0x0000000b00007223 */ /* 0x000fce0000000000 */
.L_x_17:
[----:B------:R-:W-:Y:S05]  /*0780*/  BSYNC.RECONVERGENT B3 ;  /* 0x0000000000037941 */ /* 0x000fea0003800200 */
.L_x_15:
[----:B------:R-:W2:Y:S04]  /*0790*/  LDG.E R12, desc[UR8][R14.64+0x4] ;  /* 0x000004080e0c7981 */ /* 0x000ea8000c1e1900 */
[----:B------:R-:W3:Y:S04]  /*07a0*/  LDG.E R13, desc[UR8][R14.64] ;  /* 0x000000080e0d7981 */ /* 0x000ee8000c1e1900 */
[----:B------:R-:W4:Y:S04]  /*07b0*/  LDG.E R25, desc[UR8][R14.64+0x8] ;  /* 0x000008080e197981 */ /* 0x000f28000c1e1900 */
[----:B------:R0:W5:Y:S01]  /*07c0*/  LDG.E R11, desc[UR8][R14.64+0x24] ;  /* 0x000024080e0b7981 */ /* 0x000162000c1e1900 */
[----:B------:R-:W-:Y:S01]  /*07d0*/  FMUL R0, R22, R0 ;  /* 0x0000000016007220 */ /* 0x000fe20000400000 */
        /* <DEDUP_REMOVED lines=18> */
.L_x_19:
[----:B------:R-:W-:Y:S01]  /*0900*/  FMUL.FTZ R27, R2, R25 ;  /* 0x00000019021b7220 */ /* 0x000fe20000410000 */
[----:B------:R-:W-:-:S03]  /*0910*/  FMUL.FTZ R25, R25, 0.5 ;  /* 0x3f00000019197820 */ /* 0x000fc60000410000 */
[----:B------:R-:W-:-:S04]  /*0920*/  FFMA R0, -R27, R27, R2 ;  /* 0x0000001b1b007223 */ /* 0x000fc80000000102 */
[----:B------:R-:W-:-:S07]  /*0930*/  FFMA R27, R0, R25, R27 ;  /* 0x00000019001b7223 */ /* 0x000fce000000001b */
.L_x_20:
[----:B------:R-:W-:Y:S05]  /*0940*/  BSYNC.RECONVERGENT B1 ;  /* 0x0000000000017941 */ /* 0x000fea0003800200 */
.L_x_18:
        /* <DEDUP_REMOVED lines=10> */
.L_x_22:
[----:B------:R-:W0:Y:S02]  /*09f0*/  MUFU.RCP R0, R27 ;  /* 0x0000001b00007308 */ /* 0x000e240000001000 */
[----:B0-----:R-:W-:-:S04]  /*0a00*/  FFMA R2, R27, R0, -1 ;  /* 0xbf8000001b027423 */ /* 0x001fc80000000000 */
[----:B------:R-:W-:-:S04]  /*0a10*/  FADD.FTZ R21, -R2, -RZ ;  /* 0x800000ff02157221 */ /* 0x000fc80000010100 */
[----:B------:R-:W-:-:S07]  /*0a20*/  FFMA R0, R0, R21, R0 ;  /* 0x0000001500007223 */ /* 0x000fce0000000000 */
.L_x_23:
[----:B------:R-:W-:Y:S05]  /*0a30*/  BSYNC.RECONVERGENT B3 ;  /* 0x0000000000037941 */ /* 0x000fea0003800200 */
.L_x_21:
        /* <DEDUP_REMOVED lines=23> */
.L_x_25:
[----:B------:R-:W-:Y:S01]  /*0bb0*/  FMUL.FTZ R27, R2, R11 ;  /* 0x0000000b021b7220 */ /* 0x000fe20000410000 */
[----:B------:R-:W-:-:S03]  /*0bc0*/  FMUL.FTZ R11, R11, 0.5 ;  /* 0x3f0000000b0b7820 */ /* 0x000fc60000410000 */
[----:B------:R-:W-:-:S04]  /*0bd0*/  FFMA R0, -R27, R27, R2 ;  /* 0x0000001b1b007223 */ /* 0x000fc80000000102 */
[----:B------:R-:W-:-:S07]  /*0be0*/  FFMA R27, R0, R11, R27 ;  /* 0x0000000b001b7223 */ /* 0x000fce000000001b */
.L_x_26:
[----:B------:R-:W-:Y:S05]  /*0bf0*/  BSYNC.RECONVERGENT B1 ;  /* 0x0000000000017941 */ /* 0x000fea0003800200 */
.L_x_24:
        /* <DEDUP_REMOVED lines=10> */
.L_x_28:
[----:B------:R-:W0:Y:S02]  /*0ca0*/  MUFU.RCP R0, R27 ;  /* 0x0000001b00007308 */ /* 0x000e240000001000 */
[----:B0-----:R-:W-:-:S04]  /*0cb0*/  FFMA R2, R27, R0, -1 ;  /* 0xbf8000001b027423 */ /* 0x001fc80000000000 */
[----:B------:R-:W-:-:S04]  /*0cc0*/  FADD.FTZ R11, -R2, -RZ ;  /* 0x800000ff020b7221 */ /* 0x000fc80000010100 */
[----:B------:R-:W-:-:S07]  /*0cd0*/  FFMA R0, R0, R11, R0 ;  /* 0x0000000b00007223 */ /* 0x000fce0000000000 */
.L_x_29:
[----:B------:R-:W-:Y:S05]  /*0ce0*/  BSYNC.RECONVERGENT B3 ;  /* 0x0000000000037941 */ /* 0x000fea0003800200 */
.L_x_27:
[----:B------:R-:W-:Y:S01]  /*0cf0*/  IADD3 R10, PT, PT, R10, 0x4, RZ ;  /* 0x000000040a0a7810 */ /* 0x000fe20007ffe0ff */
[----:B------:R-:W-:Y:S01]  /*0d00*/  FMUL R0, R20, R0 ;  /* 0x0000000014007220 */ /* 0x000fe20000400000 */
[----:B------:R-:W-:Y:S02]  /*0d10*/  IADD3 R14, P1, PT, R14, 0xa0, RZ ;  /* 0x000000a00e0e7810 */ /* 0x000fe40007f3e0ff */
[----:B------:R-:W-:Y:S01]  /*0d20*/  ISETP.NE.AND P0, PT, R10, RZ, PT ;  /* 0x000000ff0a00720c */ /* 0x000fe20003f05270 */
[-C--:B------:R-:W-:Y:S01]  /*0d30*/  FFMA R12, R22, R0.reuse, R17 ;  /* 0x00000000160c7223 */ /* 0x080fe20000000011 */
[-C--:B------:R-:W-:Y:S01]  /*0d40*/  FFMA R21, R21, R0.reuse, R18 ;  /* 0x0000000015157223 */ /* 0x080fe20000000012 */
[----:B------:R-:W-:Y:S01]  /*0d50*/  FFMA R11, R23, R0, R19 ;  /* 0x00000000170b7223 */ /* 0x000fe20000000013 */
[----:B------:R-:W-:-:S09]  /*0d60*/  IADD3.X R15, PT, PT, RZ, R15, RZ, P1, !PT ;  /* 0x0000000fff0f7210 */ /* 0x000fd20000ffe4ff */
[----:B------:R-:W-:Y:S05]  /*0d70*/  @P0 BRA `(.L_x_30) ;  /* 0xfffffff4003c0947 */ /* 0x000fea000383ffff */
.L_x_5:
[----:B------:R-:W-:Y:S05]  /*0d80*/  BSYNC.RECONVERGENT B2 ;  /* 0x0000000000027941 */ /* 0x000fea0003800200 */
.L_x_4:
[----:B------:R-:W-:Y:S02]  /*0d90*/  ISETP.NE.AND P0, PT, R8, RZ, PT ;  /* 0x000000ff0800720c */ /* 0x000fe40003f05270 */
[----:B------:R-:W-:-:S11]  /*0da0*/  MOV R10, R7 ;  /* 0x00000007000a7202 */ /* 0x000fd60000000f00 */
[----:B------:R-:W-:Y:S05]  /*0db0*/  @!P0 BRA `(.L_x_3) ;  /* 0x00000008003c8947 */ /* 0x000fea0003800000 */
[----:B------:R-:W-:Y:S01]  /*0dc0*/  ISETP.NE.AND P0, PT, R8, 0x1, PT ;  /* 0x000000010800780c */ /* 0x000fe20003f05270 */
[----:B------:R-:W-:-:S12]  /*0dd0*/  BSSY.RECONVERGENT B2, `(.L_x_31) ;  /* 0x000005b000027945 */ /* 0x000fd80003800200 */
[----:B------:R-:W-:Y:S05]  /*0de0*/  @!P0 BRA `(.L_x_32) ;  /* 0x0000000400648947 */ /* 0x000fea0003800000 */
[----:B------:R-:W0:Y:S02]  /*0df0*/  LDC.64 R22, c[0x0][0x380] ;  /* 0x0000e000ff167b82 */ /* 0x000e240000000a00 */
[----:B0-----:R-:W-:-:S05]  /*0e00*/  IMAD.WIDE.U32 R22, R9, 0x28, R22 ;  /* 0x0000002809167825 */ /* 0x001fca00078e0016 */
[----:B------:R-:W2:Y:S04]  /*0e10*/  LDG.E R16, desc[UR8][R22.64+0x4] ;  /* 0x0000040816107981 */ /* 0x000ea8000c1e1900 */
[----:B------:R-:W3:Y:S04]  /*0e20*/  LDG.E R17, desc[UR8][R22.64] ;  /* 0x0000000816117981 */ /* 0x000ee8000c1e1900 */
[----:B------:R-:W4:Y:S04]  /*0e30*/  LDG.E R15, desc[UR8][R22.64+0x8] ;  /* 0x00000808160f7981 */ /* 0x000f28000c1e1900 */
[----:B------:R0:W5:Y:S01]  /*0e40*/  LDG.E R18, desc[UR8][R22.64+0x24] ;  /* 0x0000240816127981 */ /* 0x000162000c1e1900 */
[----:B------:R-:W-:Y:S01]  /*0e50*/  BSSY.RECONVERGENT B1, `(.L_x_33) ;  /* 0x0000013000017945 */ /* 0x000fe20003800200 */
[----:B--2--5:R-:W-:Y:S01]  /*0e60*/  FADD R16, -R5, R16 ;  /* 0x0000001005107221 */ /* 0x024fe20000000100 */
        /* <DEDUP_REMOVED lines=13> */
.L_x_34:
[----:B------:R-:W-:Y:S01]  /*0f40*/  FMUL.FTZ R27, R2, R13 ;  /* 0x0000000d021b7220 */ /* 0x000fe20000410000 */
[----:B------:R-:W-:-:S03]  /*0f50*/  FMUL.FTZ R8, R13, 0.5 ;  /* 0x3f0000000d087820 */ /* 0x000fc60000410000 */
[----:B------:R-:W-:-:S04]  /*0f60*/  FFMA R0, -R27, R27, R2 ;  /* 0x0000001b1b007223 */ /* 0x000fc80000000102 */
[----:B------:R-:W-:-:S07]  /*0f70*/  FFMA R27, R0, R8, R27 ;  /* 0x00000008001b7223 */ /* 0x000fce000000001b */
.L_x_35:
[----:B------:R-:W-:Y:S05]  /*0f80*/  BSYNC.RECONVERGENT B1 ;  /* 0x0000000000017941 */ /* 0x000fea0003800200 */
.L_x_33:
        /* <DEDUP_REMOVED lines=10> */
.L_x_37:
[----:B------:R-:W0:Y:S02]  /*1030*/  MUFU.RCP R0, R27 ;  /* 0x0000001b00007308 */ /* 0x000e240000001000 */
[----:B0-----:R-:W-:-:S04]  /*1040*/  FFMA R2, R27, R0, -1 ;  /* 0xbf8000001b027423 */ /* 0x001fc80000000000 */
[----:B------:R-:W-:-:S04]  /*1050*/  FADD.FTZ R13, -R2, -RZ ;  /* 0x800000ff020d7221 */ /* 0x000fc80000010100 */
[----:B------:R-:W-:-:S07]  /*1060*/  FFMA R0, R0, R13, R0 ;  /* 0x0000000d00007223 */ /* 0x000fce0000000000 */
.L_x_38:
[----:B------:R-:W-:Y:S05]  /*1070*/  BSYNC.RECONVERGENT B3 ;  /* 0x0000000000037941 */ /* 0x000fea0003800200 */
.L_x_36:
        /* <DEDUP_REMOVED lines=23> */
.L_x_40:
[----:B------:R-:W-:Y:S01]  /*11f0*/  FMUL.FTZ R27, R2, R25 ;  /* 0x00000019021b7220 */ /* 0x000fe20000410000 */
[----:B------:R-:W-:-:S03]  /*1200*/  FMUL.FTZ R15, R25, 0.5 ;  /* 0x3f000000190f7820 */ /* 0x000fc60000410000 */
[----:B------:R-:W-:-:S04]  /*1210*/  FFMA R0, -R27, R27, R2 ;  /* 0x0000001b1b007223 */ /* 0x000fc80000000102 */
[----:B------:R-:W-:-:S07]  /*1220*/  FFMA R27, R0, R15, R27 ;  /* 0x0000000f001b7223 */ /* 0x000fce000000001b */
.L_x_41:
[----:B------:R-:W-:Y:S05]  /*1230*/  BSYNC.RECONVERGENT B1 ;  /* 0x0000000000017941 */ /* 0x000fea0003800200 */
.L_x_39:
        /* <DEDUP_REMOVED lines=10> */
.L_x_43:
[----:B------:R-:W0:Y:S02]  /*12e0*/  MUFU.RCP R0, R27 ;  /* 0x0000001b00007308 */ /* 0x000e240000001000 */
[----:B0-----:R-:W-:-:S04]  /*12f0*/  FFMA R2, R27, R0, -1 ;  /* 0xbf8000001b027423 */ /* 0x001fc80000000000 */
[----:B------:R-:W-:-:S04]  /*1300*/  FADD.FTZ R15, -R2, -RZ ;  /* 0x800000ff020f7221 */ /* 0x000fc80000010100 */
[----:B------:R-:W-:-:S07]  /*1310*/  FFMA R0, R0, R15, R0 ;  /* 0x0000000f00007223 */ /* 0x000fce0000000000 */
.L_x_44:
[----:B------:R-:W-:Y:S05]  /*1320*/  BSYNC.RECONVERGENT B3 ;  /* 0x0000000000037941 */ /* 0x000fea0003800200 */
.L_x_42:
[----:B-----5:R-:W-:Y:S01]  /*1330*/  FMUL R0, R14, R0 ;  /* 0x000000000e007220 */ /* 0x020fe20000400000 */
[----:B------:R-:W-:-:S03]  /*1340*/  IADD3 R9, PT, PT, R9, 0x2, RZ ;  /* 0x0000000209097810 */ /* 0x000fc60007ffe0ff */
[-C--:B------:R-:W-:Y:S01]  /*1350*/  FFMA R12, R13, R0.reuse, R12 ;  /* 0x000000000d0c7223 */ /* 0x080fe2000000000c */
[-C--:B------:R-:W-:Y:S01]  /*1360*/  FFMA R21, R10, R0.reuse, R21 ;  /* 0x000000000a157223 */ /* 0x080fe20000000015 */
[----:B------:R-:W-:-:S07]  /*1370*/  FFMA R11, R8, R0, R11 ;  /* 0x00000000080b7223 */ /* 0x000fce000000000b */
.L_x_32:
[----:B------:R-:W-:Y:S05]  /*1380*/  BSYNC.RECONVERGENT B2 ;  /* 0x0000000000027941 */ /* 0x000fea0003800200 */
.L_x_31:
[----:B------:R-:W-:Y:S02]  /*1390*/  LOP3.LUT R0, R7, 0x1, RZ, 0xc0, !PT ;  /* 0x0000000107007812 */ /* 0x000fe400078ec0ff */
[----:B------:R-:W-:Y:S02]  /*13a0*/  MOV R10, R7 ;  /* 0x00000007000a7202 */ /* 0x000fe40000000f00 */
[----:B------:R-:W-:-:S13]  /*13b0*/  ISETP.NE.U32.AND P0, PT, R0, 0x1, PT ;  /* 0x000000010000780c */ /* 0x000fda0003f05070 */
[----:B------:R-:W-:Y:S05]  /*13c0*/  @P0 BRA `(.L_x_3) ;  /* 0x0000000000b80947 */ /* 0x000fea0003800000 */
        /* <DEDUP_REMOVED lines=21> */
.L_x_46:
[----:B------:R-:W-:Y:S01]  /*1520*/  FMUL.FTZ R27, R2, R17 ;  /* 0x00000011021b7220 */ /* 0x000fe20000410000 */
[----:B------:R-:W-:-:S03]  /*1530*/  FMUL.FTZ R14, R17, 0.5 ;  /* 0x3f000000110e7820 */ /* 0x000fc60000410000 */
[----:B------:R-:W-:-:S04]  /*1540*/  FFMA R0, -R27, R27, R2 ;  /* 0x0000001b1b007223 */ /* 0x000fc80000000102 */
[----:B------:R-:W-:-:S07]  /*1550*/  FFMA R27, R0, R14, R27 ;  /* 0x0000000e001b7223 */ /* 0x000fce000000001b */
.L_x_47:
[----:B------:R-:W-:Y:S05]  /*1560*/  BSYNC.RECONVERGENT B1 ;  /* 0x0000000000017941 */ /* 0x000fea0003800200 */
.L_x_45:
        /* <DEDUP_REMOVED lines=10> */
.L_x_49:
[----:B------:R-:W0:Y:S02]  /*1610*/  MUFU.RCP R0, R27 ;  /* 0x0000001b00007308 */ /* 0x000e240000001000 */
[----:B0-----:R-:W-:-:S04]  /*1620*/  FFMA R2, R27, R0, -1 ;  /* 0xbf8000001b027423 */ /* 0x001fc80000000000 */
[----:B------:R-:W-:-:S04]  /*1630*/  FADD.FTZ R15, -R2, -RZ ;  /* 0x800000ff020f7221 */ /* 0x000fc80000010100 */
[----:B------:R-:W-:-:S07]  /*1640*/  FFMA R0, R0, R15, R0 ;  /* 0x0000000f00007223 */ /* 0x000fce0000000000 */
.L_x_50:
[----:B------:R-:W-:Y:S05]  /*1650*/  BSYNC.RECONVERGENT B2 ;  /* 0x0000000000027941 */ /* 0x000fea0003800200 */
.L_x_48:
[----:B------:R-:W-:-:S04]  /*1660*/  FMUL R0, R13, R0 ;  /* 0x000000000d007220 */ /* 0x000fc80000400000 */
[-C--:B------:R-:W-:Y:S01]  /*1670*/  FFMA R12, R10, R0.reuse, R12 ;  /* 0x000000000a0c7223 */ /* 0x080fe2000000000c */
[-C--:B------:R-:W-:Y:S01]  /*1680*/  FFMA R21, R9, R0.reuse, R21 ;  /* 0x0000000009157223 */ /* 0x080fe20000000015 */
[----:B------:R-:W-:Y:S01]  /*1690*/  FFMA R11, R8, R0, R11 ;  /* 0x00000000080b7223 */ /* 0x000fe2000000000b */
[----:B------:R-:W-:-:S07]  /*16a0*/  MOV R10, R7 ;  /* 0x00000007000a7202 */ /* 0x000fce0000000f00 */
.L_x_3:
[----:B------:R-:W-:Y:S05]  /*16b0*/  BSYNC.RECONVERGENT B0 ;  /* 0x0000000000007941 */ /* 0x000fea0003800200 */
.L_x_2:
[----:B------:R-:W-:Y:S01]  /*16c0*/  ISETP.GE.AND P0, PT, R10, UR4, PT ;  /* 0x000000040a007c0c */ /* 0x000fe2000bf06270 */
[----:B------:R-:W-:-:S12]  /*16d0*/  BSSY.RECONVERGENT B0, `(.L_x_51) ;  /* 0x0000185000007945 */ /* 0x000fd80003800200 */
[----:B------:R-:W-:Y:S05]  /*16e0*/  @P0 BRA `(.L_x_52) ;  /* 0x00000018000c0947 */ /* 0x000fea0003800000 */
[----:B------:R-:W-:Y:S01]  /*16f0*/  ISETP.NE.AND P0, PT, R3, R10, PT ;  /* 0x0000000a0300720c */ /* 0x000fe20003f05270 */
        /* <DEDUP_REMOVED lines=23> */
.L_x_56:
[----:B------:R-:W-:Y:S01]  /*1870*/  FMUL.FTZ R27, R2, R13 ;  /* 0x0000000d021b7220 */ /* 0x000fe20000410000 */
[----:B------:R-:W-:-:S03]  /*1880*/  FMUL.FTZ R13, R13, 0.5 ;  /* 0x3f0000000d0d7820 */ /* 0x000fc60000410000 */
[----:B------:R-:W-:-:S04]  /*1890*/  FFMA R0, -R27, R27, R2 ;  /* 0x0000001b1b007223 */ /* 0x000fc80000000102 */
[----:B------:R-:W-:-:S07]  /*18a0*/  FFMA R27, R0, R13, R27 ;  /* 0x0000000d001b7223 */ /* 0x000fce000000001b */
.L_x_57:
[----:B------:R-:W-:Y:S05]  /*18b0*/  BSYNC.RECONVERGENT B1 ;  /* 0x0000000000017941 */ /* 0x000fea0003800200 */
.L_x_55:
        /* <DEDUP_REMOVED lines=10> */
.L_x_59:
[----:B------:R-:W0:Y:S02]  /*1960*/  MUFU.RCP R0, R27 ;  /* 0x0000001b00007308 */ /* 0x000e240000001000 */
[----:B0-----:R-:W-:-:S04]  /*1970*/  FFMA R2, R27, R0, -1 ;  /* 0xbf8000001b027423 */ /* 0x001fc80000000000 */
[----:B------:R-:W-:-:S04]  /*1980*/  FADD.FTZ R13, -R2, -RZ ;  /* 0x800000ff020d7221 */ /* 0x000fc80000010100 */
[----:B------:R-:W-:-:S07]  /*1990*/  FFMA R0, R0, R13, R0 ;  /* 0x0000000d00007223 */ /* 0x000fce0000000000 */
.L_x_60:
[----:B------:R-:W-:Y:S05]  /*19a0*/  BSYNC.RECONVERGENT B3 ;  /* 0x0000000000037941 */ /* 0x000fea0003800200 */
.L_x_58:
[----:B------:R-:W-:-:S04]  /*19b0*/  FMUL R0, R9, R0 ;  /* 0x0000000009007220 */ /* 0x000fc80000400000 */
[-C--:B------:R-:W-:Y:S01]  /*19c0*/  FFMA R12, R8, R0.reuse, R12 ;  /* 0x00000000080c7223 */ /* 0x080fe2000000000c */
[-C--:B------:R-:W-:Y:S01]  /*19d0*/  FFMA R21, R7, R0.reuse, R21 ;  /* 0x0000000007157223 */ /* 0x080fe20000000015 */
[----:B------:R-:W-:-:S07]  /*19e0*/  FFMA R11, R3, R0, R11 ;  /* 0x00000000030b7223 */ /* 0x000fce000000000b */
.L_x_54:
[----:B------:R-:W-:Y:S05]  /*19f0*/  BSYNC.RECONVERGENT B2 ;  /* 0x0000000000027941 */ /* 0x000fea0003800200 */
.L_x_53:
[----:B------:R-:W-:-:S04]  /*1a00*/  IADD3 R10, PT, PT, R10, 0x1, RZ ;  /* 0x000000010a0a7810 */ /* 0x000fc80007ffe0ff */
[----:B------:R-:W-:-:S13]  /*1a10*/  ISETP.GE.AND P0, PT, R10, UR4, PT ;  /* 0x000000040a007c0c */ /* 0x000fda000bf06270 */
[----:B------:R-:W-:Y:S05]  /*1a20*/  @P0 BRA `(.L_x_52) ;  /* 0x00000014003c0947 */ /* 0x000fea0003800000 */
[C---:B------:R-:W-:Y:S01]  /*1a30*/  IADD3 R0, PT, PT, R10.reuse, -UR4, RZ ;  /* 0x800000040a007c10 */ /* 0x040fe2000fffe0ff */
[----:B------:R-:W-:Y:S01]  /*1a40*/  BSSY.RECONVERGENT B2, `(.L_x_61) ;  /* 0x00000bd000027945 */ /* 0x000fe20003800200 */
[----:B------:R-:W-:Y:S02]  /*1a50*/  IADD3 R14, PT, PT, -R10, UR4, RZ ;  /* 0x000000040a0e7c10 */ /* 0x000fe4000fffe1ff */
[----:B------:R-:W-:Y:S02]  /*1a60*/  ISETP.GT.U32.AND P0, PT, R0, -0x4, PT ;  /* 0xfffffffc0000780c */ /* 0x000fe40003f04070 */
[----:B------:R-:W-:-:S11]  /*1a70*/  LOP3.LUT R13, R14, 0x3, RZ, 0xc0, !PT ;  /* 0x000000030e0d7812 */ /* 0x000fd600078ec0ff */
[----:B------:R-:W-:Y:S05]  /*1a80*/  @P0 BRA `(.L_x_62) ;  /* 0x0000000800e00947 */ /* 0x000fea0003800000 */
[----:B------:R-:W0:Y:S01]  /*1a90*/  LDC.64 R2, c[0x0][0x380] ;  /* 0x0000e000ff027b82 */ /* 0x000e220000000a00 */
[----:B------:R-:W-:-:S04]  /*1aa0*/  LOP3.LUT R15, R14, 0xfffffffc, RZ, 0xc0, !PT ;  /* 0xfffffffc0e0f7812 */ /* 0x000fc800078ec0ff */
[----:B------:R-:W-:Y:S01]  /*1ab0*/  IADD3 R15, PT, PT, -R15, RZ, RZ ;  /* 0x000000ff0f0f7210 */ /* 0x000fe20007ffe1ff */
[----:B0-----:R-:W-:-:S03]  /*1ac0*/  IMAD.WIDE.U32 R2, R10, 0x28, R2 ;  /* 0x000000280a027825 */ /* 0x001fc600078e0002 */
[----:B------:R-:W-:-:S04]  /*1ad0*/  IADD3 R16, P0, PT, R2, 0x50, RZ ;  /* 0x0000005002107810 */ /* 0x000fc80007f1e0ff */
[----:B------:R-:W-:-:S09]  /*1ae0*/  IADD3.X R17, PT, PT, RZ, R3, RZ, P0, !PT ;  /* 0x00000003ff117210 */ /* 0x000fd200007fe4ff */
.L_x_87:
        /* <DEDUP_REMOVED lines=19> */
.L_x_64:
[----:B------:R-:W-:Y:S01]  /*1c20*/  FMUL.FTZ R27, R2, R3 ;  /* 0x00000003021b7220 */ /* 0x000fe20000410000 */
[----:B------:R-:W-:-:S03]  /*1c30*/  FMUL.FTZ R3, R3, 0.5 ;  /* 0x3f00000003037820 */ /* 0x000fc60000410000 */
[----:B------:R-:W-:-:S04]  /*1c40*/  FFMA R0, -R27, R27, R2 ;  /* 0x0000001b1b007223 */ /* 0x000fc80000000102 */
[----:B------:R-:W-:-:S07]  /*1c50*/  FFMA R27, R0, R3, R27 ;  /* 0x00000003001b7223 */ /* 0x000fce000000001b */
.L_x_65:
[----:B------:R-:W-:Y:S05]  /*1c60*/  BSYNC.RECONVERGENT B1 ;  /* 0x0000000000017941 */ /* 0x000fea0003800200 */
.L_x_63:
        /* <DEDUP_REMOVED lines=10> */
.L_x_67:
[----:B------:R-:W0:Y:S02]  /*1d10*/  MUFU.RCP R0, R27 ;  /* 0x0000001b00007308 */ /* 0x000e240000001000 */
[----:B0-----:R-:W-:-:S04]  /*1d20*/  FFMA R2, R27, R0, -1 ;  /* 0xbf8000001b027423 */ /* 0x001fc80000000000 */
[----:B------:R-:W-:-:S04]  /*1d30*/  FADD.FTZ R3, -R2, -RZ ;  /* 0x800000ff02037221 */ /* 0x000fc80000010100 */
[----:B------:R-:W-:-:S07]  /*1d40*/  FFMA R0, R0, R3, R0 ;  /* 0x0000000300007223 */ /* 0x000fce0000000000 */
.L_x_68:
[----:B------:R-:W-:Y:S05]  /*1d50*/  BSYNC.RECONVERGENT B3 ;  /* 0x0000000000037941 */ /* 0x000fea0003800200 */
.L_x_66:
        /* <DEDUP_REMOVED lines=23> */
.L_x_70:
[----:B------:R-:W-:Y:S01]  /*1ed0*/  FMUL.FTZ R27, R2, R23 ;  /* 0x00000017021b7220 */ /* 0x000fe20000410000 */
[----:B------:R-:W-:-:S03]  /*1ee0*/  FMUL.FTZ R11, R23, 0.5 ;  /* 0x3f000000170b7820 */ /* 0x000fc60000410000 */
[----:B------:R-:W-:-:S04]  /*1ef0*/  FFMA R0, -R27, R27, R2 ;  /* 0x0000001b1b007223 */ /* 0x000fc80000000102 */
[----:B------:R-:W-:-:S07]  /*1f00*/  FFMA R27, R0, R11, R27 ;  /* 0x0000000b001b7223 */ /* 0x000fce000000001b */
.L_x_71:
[----:B------:R-:W-:Y:S05]  /*1f10*/  BSYNC.RECONVERGENT B1 ;  /* 0x0000000000017941 */ /* 0x000fea0003800200 */
.L_x_69:
        /* <DEDUP_REMOVED lines=10> */
.L_x_73:
[----:B------:R-:W0:Y:S02]  /*1fc0*/  MUFU.RCP R0, R27 ;  /* 0x0000001b00007308 */ /* 0x000e240000001000 */
[----:B0-----:R-:W-:-:S04]  /*1fd0*/  FFMA R2, R27, R0, -1 ;  /* 0xbf8000001b027423 */ /* 0x001fc80000000000 */
[----:B------:R-:W-:-:S04]  /*1fe0*/  FADD.FTZ R11, -R2, -RZ ;  /* 0x800000ff020b7221 */ /* 0x000fc80000010100 */
[----:B------:R-:W-:-:S07]  /*1ff0*/  FFMA R0, R0, R11, R0 ;  /* 0x0000000b00007223 */ /* 0x000fce0000000000 */
.L_x_74:
[----:B------:R-:W-:Y:S05]  /*2000*/  BSYNC.RECONVERGENT B3 ;  /* 0x0000000000037941 */ /* 0x000fea0003800200 */
.L_x_72:
        /* <DEDUP_REMOVED lines=23> */
.L_x_76:
[----:B------:R-:W-:Y:S01]  /*2180*/  FMUL.FTZ R27, R2, R23 ;  /* 0x00000017021b7220 */ /* 0x000fe20000410000 */
[----:B------:R-:W-:-:S03]  /*2190*/  FMUL.FTZ R3, R23, 0.5 ;  /* 0x3f00000017037820 */ /* 0x000fc60000410000 */
[----:B------:R-:W-:-:S04]  /*21a0*/  FFMA R0, -R27, R27, R2 ;  /* 0x0000001b1b007223 */ /* 0x000fc80000000102 */
[----:B------:R-:W-:-:S07]  /*21b0*/  FFMA R27, R0, R3, R27 ;  /* 0x00000003001b7223 */ /* 0x000fce000000001b */
.L_x_77:
[----:B------:R-:W-:Y:S05]  /*21c0*/  BSYNC.RECONVERGENT B1 ;  /* 0x0000000000017941 */ /* 0x000fea0003800200 */
.L_x_75:
        /* <DEDUP_REMOVED lines=10> */
.L_x_79:
[----:B------:R-:W0:Y:S02]  /*2270*/  MUFU.RCP R0, R27 ;  /* 0x0000001b00007308 */ /* 0x000e240000001000 */
[----:B0-----:R-:W-:-:S04]  /*2280*/  FFMA R2, R27, R0, -1 ;  /* 0xbf8000001b027423 */ /* 0x001fc80000000000 */
[----:B------:R-:W-:-:S04]  /*2290*/  FADD.FTZ R3, -R2, -RZ ;  /* 0x800000ff02037221 */ /* 0x000fc80000010100 */
[----:B------:R-:W-:-:S07]  /*22a0*/  FFMA R0, R0, R3, R0 ;  /* 0x0000000300007223 */ /* 0x000fce0000000000 */
.L_x_80:
[----:B------:R-:W-:Y:S05]  /*22b0*/  BSYNC.RECONVERGENT B3 ;  /* 0x0000000000037941 */ /* 0x000fea0003800200 */
.L_x_78:
        /* <DEDUP_REMOVED lines=23> */
.L_x_82:
[----:B------:R-:W-:Y:S01]  /*2430*/  FMUL.FTZ R27, R2, R23 ;  /* 0x00000017021b7220 */ /* 0x000fe20000410000 */
[----:B------:R-:W-:-:S03]  /*2440*/  FMUL.FTZ R18, R23, 0.5 ;  /* 0x3f00000017127820 */ /* 0x000fc60000410000 */
[----:B------:R-:W-:-:S04]  /*2450*/  FFMA R0, -R27, R27, R2 ;  /* 0x0000001b1b007223 */ /* 0x000fc80000000102 */
[----:B------:R-:W-:-:S07]  /*2460*/  FFMA R27, R0, R18, R27 ;  /* 0x00000012001b7223 */ /* 0x000fce000000001b */
.L_x_83:
[----:B------:R-:W-:Y:S05]  /*2470*/  BSYNC.RECONVERGENT B1 ;  /* 0x0000000000017941 */ /* 0x000fea0003800200 */
.L_x_81:
        /* <DEDUP_REMOVED lines=10> */
.L_x_85:
[----:B------:R-:W0:Y:S02]  /*2520*/  MUFU.RCP R0, R27 ;  /* 0x0000001b00007308 */ /* 0x000e240000001000 */
[----:B0-----:R-:W-:-:S04]  /*2530*/  FFMA R2, R27, R0, -1 ;  /* 0xbf8000001b027423 */ /* 0x001fc80000000000 */
[----:B------:R-:W-:-:S04]  /*2540*/  FADD.FTZ R19, -R2, -RZ ;  /* 0x800000ff02137221 */ /* 0x000fc80000010100 */
[----:B------:R-:W-:-:S07]  /*2550*/  FFMA R0, R0, R19, R0 ;  /* 0x0000001300007223 */ /* 0x000fce0000000000 */
.L_x_86:
[----:B------:R-:W-:Y:S05]  /*2560*/  BSYNC.RECONVERGENT B3 ;  /* 0x0000000000037941 */ /* 0x000fea0003800200 */
.L_x_84:
[----:B------:R-:W-:Y:S01]  /*2570*/  IADD3 R15, PT, PT, R15, 0x4, RZ ;  /* 0x000000040f0f7810 */ /* 0x000fe20007ffe0ff */
[----:B------:R-:W-:Y:S01]  /*2580*/  FMUL R0, R9, R0 ;  /* 0x0000000009007220 */ /* 0x000fe20000400000 */
[----:B------:R-:W-:Y:S02]  /*2590*/  IADD3 R16, P1, PT, R16, 0xa0, RZ ;  /* 0x000000a010107810 */ /* 0x000fe40007f3e0ff */
[----:B------:R-:W-:Y:S01]  /*25a0*/  ISETP.NE.AND P0, PT, R15, RZ, PT ;  /* 0x000000ff0f00720c */ /* 0x000fe20003f05270 */
[-C--:B------:R-:W-:Y:S01]  /*25b0*/  FFMA R12, R8, R0.reuse, R12 ;  /* 0x00000000080c7223 */ /* 0x080fe2000000000c */
[-C--:B------:R-:W-:Y:S01]  /*25c0*/  FFMA R21, R7, R0.reuse, R21 ;  /* 0x0000000007157223 */ /* 0x080fe20000000015 */
[----:B------:R-:W-:Y:S01]  /*25d0*/  FFMA R11, R3, R0, R11 ;  /* 0x00000000030b7223 */ /* 0x000fe2000000000b */
[----:B------:R-:W-:Y:S02]  /*25e0*/  IADD3.X R17, PT, PT, RZ, R17, RZ, P1, !PT ;  /* 0x00000011ff117210 */ /* 0x000fe40000ffe4ff */
[----:B------:R-:W-:-:S07]  /*25f0*/  IADD3 R10, PT, PT, R10, 0x4, RZ ;  /* 0x000000040a0a7810 */ /* 0x000fce0007ffe0ff */
[----:B------:R-:W-:Y:S05]  /*2600*/  @P0 BRA `(.L_x_87) ;  /* 0xfffffff400380947 */ /* 0x000fea000383ffff */
.L_x_62:
[----:B------:R-:W-:Y:S05]  /*2610*/  BSYNC.RECONVERGENT B2 ;  /* 0x0000000000027941 */ /* 0x000fea0003800200 */
.L_x_61:
[----:B------:R-:W-:-:S13]  /*2620*/  ISETP.NE.AND P0, PT, R13, RZ, PT ;  /* 0x000000ff0d00720c */ /* 0x000fda0003f05270 */
        /* <DEDUP_REMOVED lines=25> */
.L_x_91:
[----:B------:R-:W-:Y:S01]  /*27c0*/  FMUL.FTZ R27, R2, R3 ;  /* 0x00000003021b7220 */ /* 0x000fe20000410000 */
[----:B------:R-:W-:-:S03]  /*27d0*/  FMUL.FTZ R3, R3, 0.5 ;  /* 0x3f00000003037820 */ /* 0x000fc60000410000 */
[----:B------:R-:W-:-:S04]  /*27e0*/  FFMA R0, -R27, R27, R2 ;  /* 0x0000001b1b007223 */ /* 0x000fc80000000102 */
[----:B------:R-:W-:-:S07]  /*27f0*/  FFMA R27, R0, R3, R27 ;  /* 0x00000003001b7223 */ /* 0x000fce000000001b */
.L_x_92:
[----:B------:R-:W-:Y:S05]  /*2800*/  BSYNC.RECONVERGENT B1 ;  /* 0x0000000000017941 */ /* 0x000fea0003800200 */
.L_x_90:
        /* <DEDUP_REMOVED lines=10> */
.L_x_94:
[----:B------:R-:W0:Y:S02]  /*28b0*/  MUFU.RCP R0, R27 ;  /* 0x0000001b00007308 */ /* 0x000e240000001000 */
[----:B0-----:R-:W-:-:S04]  /*28c0*/  FFMA R2, R27, R0, -1 ;  /* 0xbf8000001b027423 */ /* 0x001fc80000000000 */
[----:B------:R-:W-:-:S04]  /*28d0*/  FADD.FTZ R3, -R2, -RZ ;  /* 0x800000ff02037221 */ /* 0x000fc80000010100 */
[----:B------:R-:W-:-:S07]  /*28e0*/  FFMA R0, R0, R3, R0 ;  /* 0x0000000300007223 */ /* 0x000fce0000000000 */
.L_x_95:
[----:B------:R-:W-:Y:S05]  /*28f0*/  BSYNC.RECONVERGENT B3 ;  /* 0x0000000000037941 */ /* 0x000fea0003800200 */
.L_x_93:
        /* <DEDUP_REMOVED lines=23> */
.L_x_97:
[----:B------:R-:W-:Y:S01]  /*2a70*/  FMUL.FTZ R27, R2, R19 ;  /* 0x00000013021b7220 */ /* 0x000fe20000410000 */
[----:B------:R-:W-:-:S03]  /*2a80*/  FMUL.FTZ R13, R19, 0.5 ;  /* 0x3f000000130d7820 */ /* 0x000fc60000410000 */
[----:B------:R-:W-:-:S04]  /*2a90*/  FFMA R0, -R27, R27, R2 ;  /* 0x0000001b1b007223 */ /* 0x000fc80000000102 */
[----:B------:R-:W-:-:S07]  /*2aa0*/  FFMA R27, R0, R13, R27 ;  /* 0x0000000d001b7223 */ /* 0x000fce000000001b */
.L_x_98:
[----:B------:R-:W-:Y:S05]  /*2ab0*/  BSYNC.RECONVERGENT B1 ;  /* 0x0000000000017941 */ /* 0x000fea0003800200 */
.L_x_96:
        /* <DEDUP_REMOVED lines=10> */
.L_x_100:
[----:B------:R-:W0:Y:S02]  /*2b60*/  MUFU.RCP R0, R27 ;  /* 0x0000001b00007308 */ /* 0x000e240000001000 */
[----:B0-----:R-:W-:-:S04]  /*2b70*/  FFMA R2, R27, R0, -1 ;  /* 0xbf8000001b027423 */ /* 0x001fc80000000000 */
[----:B------:R-:W-:-:S04]  /*2b80*/  FADD.FTZ R13, -R2, -RZ ;  /* 0x800000ff020d7221 */ /* 0x000fc80000010100 */
[----:B------:R-:W-:-:S07]  /*2b90*/  FFMA R0, R0, R13, R0 ;  /* 0x0000000d00007223 */ /* 0x000fce0000000000 */
.L_x_101:
[----:B------:R-:W-:Y:S05]  /*2ba0*/  BSYNC.RECONVERGENT B3 ;  /* 0x0000000000037941 */ /* 0x000fea0003800200 */
.L_x_99:
[----:B-----5:R-:W-:Y:S01]  /*2bb0*/  FMUL R0, R9, R0 ;  /* 0x0000000009007220 */ /* 0x020fe20000400000 */
[----:B------:R-:W-:-:S03]  /*2bc0*/  IADD3 R10, PT, PT, R10, 0x2, RZ ;  /* 0x000000020a0a7810 */ /* 0x000fc60007ffe0ff */
[-C--:B------:R-:W-:Y:S01]  /*2bd0*/  FFMA R12, R8, R0.reuse, R12 ;  /* 0x00000000080c7223 */ /* 0x080fe2000000000c */
[-C--:B------:R-:W-:Y:S01]  /*2be0*/  FFMA R21, R7, R0.reuse, R21 ;  /* 0x0000000007157223 */ /* 0x080fe20000000015 */
[----:B------:R-:W-:-:S07]  /*2bf0*/  FFMA R11, R3, R0, R11 ;  /* 0x00000000030b7223 */ /* 0x000fce000000000b */
.L_x_89:
[----:B------:R-:W-:Y:S05]  /*2c00*/  BSYNC.RECONVERGENT B2 ;  /* 0x0000000000027941 */ /* 0x000fea0003800200 */
.L_x_88:
[----:B------:R-:W-:-:S04]  /*2c10*/  LOP3.LUT R14, R14, 0x1, RZ, 0xc0, !PT ;  /* 0x000000010e0e7812 */ /* 0x000fc800078ec0ff */
        /* <DEDUP_REMOVED lines=20> */
[----:B------:R-:W-:Y:S02]  /*2d60*/  MOV R2, R10 ;  /* 0x0000000a00027202 */ /* 0x000fe40000000f00 */
[----:B------:R-:W-:-:S07]  /*2d70*/  MOV R0, 0x2d90 ;  /* 0x00002d9000007802 */ /* 0x000fce0000000f00 */
[----:B------:R-:W-:Y:S05]  /*2d80*/  CALL.REL.NOINC `($__internal_1_$__cuda_sm20_sqrt_rn_f32_slowpath) ;  /* 0x00000004004c7944 */ /* 0x000fea0003c00000 */
[----:B------:R-:W-:Y:S05]  /*2d90*/  BRA `(.L_x_104) ;  /* 0x0000000000107947 */ /* 0x000fea0003800000 */
.L_x_103:
[----:B------:R-:W-:Y:S01]  /*2da0*/  FMUL.FTZ R27, R10, R7 ;  /* 0x000000070a1b7220 */ /* 0x000fe20000410000 */
[----:B------:R-:W-:-:S03]  /*2db0*/  FMUL.FTZ R2, R7, 0.5 ;  /* 0x3f00000007027820 */ /* 0x000fc60000410000 */
[----:B------:R-:W-:-:S04]  /*2dc0*/  FFMA R0, -R27, R27, R10 ;  /* 0x0000001b1b007223 */ /* 0x000fc8000000010a */
[----:B------:R-:W-:-:S07]  /*2dd0*/  FFMA R27, R0, R2, R27 ;  /* 0x00000002001b7223 */ /* 0x000fce000000001b */
.L_x_104:
[----:B------:R-:W-:Y:S05]  /*2de0*/  BSYNC.RECONVERGENT B1 ;  /* 0x0000000000017941 */ /* 0x000fea0003800200 */
.L_x_102:
        /* <DEDUP_REMOVED lines=10> */
.L_x_106:
[----:B------:R-:W0:Y:S02]  /*2e90*/  MUFU.RCP R0, R27 ;  /* 0x0000001b00007308 */ /* 0x000e240000001000 */
[----:B0-----:R-:W-:-:S04]  /*2ea0*/  FFMA R2, R27, R0, -1 ;  /* 0xbf8000001b027423 */ /* 0x001fc80000000000 */
[----:B------:R-:W-:-:S04]  /*2eb0*/  FADD.FTZ R7, -R2, -RZ ;  /* 0x800000ff02077221 */ /* 0x000fc80000010100 */
[----:B------:R-:W-:-:S07]  /*2ec0*/  FFMA R0, R0, R7, R0 ;  /* 0x0000000700007223 */ /* 0x000fce0000000000 */
.L_x_107:
[----:B------:R-:W-:Y:S05]  /*2ed0*/  BSYNC.RECONVERGENT B2 ;  /* 0x0000000000027941 */ /* 0x000fea0003800200 */
.L_x_105:
[----:B------:R-:W-:-:S04]  /*2ee0*/  FMUL R0, R3, R0 ;  /* 0x0000000003007220 */ /* 0x000fc80000400000 */
[-C--:B------:R-:W-:Y:S01]  /*2ef0*/  FFMA R12, R4, R0.reuse, R12 ;  /* 0x00000000040c7223 */ /* 0x080fe2000000000c */
[-C--:B------:R-:W-:Y:S01]  /*2f00*/  FFMA R21, R5, R0.reuse, R21 ;  /* 0x0000000005157223 */ /* 0x080fe20000000015 */
[----:B------:R-:W-:-:S07]  /*2f10*/  FFMA R11, R6, R0, R11 ;  /* 0x00000000060b7223 */ /* 0x000fce000000000b */
.L_x_52:
[----:B------:R-:W-:Y:S05]  /*2f20*/  BSYNC.RECONVERGENT B0 ;  /* 0x0000000000007941 */ /* 0x000fea0003800200 */
.L_x_51:
[----:B------:R-:W-:Y:S04]  /*2f30*/  STG.E desc[UR8][R30.64+0x18], R12 ;  /* 0x0000180c1e007986 */ /* 0x000fe8000c101908 */
[----:B------:R-:W-:Y:S04]  /*2f40*/  STG.E desc[UR8][R30.64+0x1c], R21 ;  /* 0x00001c151e007986 */ /* 0x000fe8000c101908 */
[----:B------:R-:W-:Y:S01]  /*2f50*/  STG.E desc[UR8][R30.64+0x20], R11 ;  /* 0x0000200b1e007986 */ /* 0x000fe2000c101908 */
[----:B------:R-:W-:Y:S05]  /*2f60*/  EXIT ;  /* 0x000000000000794d */ /* 0x000fea0003800000 */
        .weak           $__internal_0_$__cuda_sm20_rcp_rn_f32_slowpath
        .type           $__internal_0_$__cuda_sm20_rcp_rn_f32_slowpath,@function
        .size           $__internal_0_$__cuda_sm20_rcp_rn_f32_slowpath,($__internal_1_$__cuda_sm20_sqrt_rn_f32_slowpath - $__internal_0_$__cuda_sm20_rcp_rn_f32_slowpath)
$__internal_0_$__cuda_sm20_rcp_rn_f32_slowpath:
[----:B------:R-:W-:Y:S01]  /*2f70*/  SHF.L.U32 R25, R0, 0x1, RZ ;  /* 0x0000000100197819 */ /* 0x000fe200000006ff */
[----:B------:R-:W-:Y:S03]  /*2f80*/  BSSY.RECONVERGENT B1, `(.L_x_108) ;  /* 0x0000030000017945 */ /* 0x000fe60003800200 */
[----:B------:R-:W-:-:S04]  /*2f90*/  SHF.R.U32.HI R25, RZ, 0x18, R25 ;  /* 0x00000018ff197819 */ /* 0x000fc80000011619 */
[----:B------:R-:W-:-:S13]  /*2fa0*/  ISETP.NE.U32.AND P0, PT, R25, RZ, PT ;  /* 0x000000ff1900720c */ /* 0x000fda0003f05070 */
[----:B------:R-:W-:Y:S05]  /*2fb0*/  @P0 BRA `(.L_x_109) ;  /* 0x0000000000280947 */ /* 0x000fea0003800000 */
[----:B------:R-:W-:-:S04]  /*2fc0*/  SHF.L.U32 R24, R0, 0x1, RZ ;  /* 0x0000000100187819 */ /* 0x000fc800000006ff */
[----:B------:R-:W-:-:S13]  /*2fd0*/  ISETP.NE.AND P0, PT, R24, RZ, PT ;  /* 0x000000ff1800720c */ /* 0x000fda0003f05270 */
[----:B------:R-:W-:Y:S02]  /*2fe0*/  @P0 FFMA R25, R0, 1.84467440737095516160e+19, RZ ;  /* 0x5f80000000190823 */ /* 0x000fe400000000ff */
[----:B------:R-:W-:Y:S08]  /*2ff0*/  @!P0 MUFU.RCP R0, R0 ;  /* 0x0000000000008308 */ /* 0x000ff00000001000 */
[----:B------:R-:W0:Y:S02]  /*3000*/  @P0 MUFU.RCP R24, R25 ;  /* 0x0000001900180308 */ /* 0x000e240000001000 */
[----:B0-----:R-:W-:-:S04]  /*3010*/  @P0 FFMA R25, R25, R24, -1 ;  /* 0xbf80000019190423 */ /* 0x001fc80000000018 */
[----:B------:R-:W-:-:S04]  /*3020*/  @P0 FADD.FTZ R25, -R25, -RZ ;  /* 0x800000ff19190221 */ /* 0x000fc80000010100 */
[----:B------:R-:W-:-:S04]  /*3030*/  @P0 FFMA R25, R24, R25, R24 ;  /* 0x0000001918190223 */ /* 0x000fc80000000018 */
[----:B------:R-:W-:Y:S01]  /*3040*/  @P0 FFMA R0, R25, 1.84467440737095516160e+19, RZ ;  /* 0x5f80000019000823 */ /* 0x000fe200000000ff */
[----:B------:R-:W-:Y:S06]  /*3050*/  BRA `(.L_x_110) ;  /* 0x0000000000887947 */ /* 0x000fec0003800000 */
.L_x_109:
[----:B------:R-:W-:-:S04]  /*3060*/  IADD3 R26, PT, PT, R25, -0xfd, RZ ;  /* 0xffffff03191a7810 */ /* 0x000fc80007ffe0ff */
[----:B------:R-:W-:-:S13]  /*3070*/  ISETP.GT.U32.AND P0, PT, R26, 0x1, PT ;  /* 0x000000011a00780c */ /* 0x000fda0003f04070 */
[----:B------:R-:W-:Y:S05]  /*3080*/  @P0 BRA `(.L_x_111) ;  /* 0x0000000000780947 */ /* 0x000fea0003800000 */
[----:B------:R-:W-:Y:S02]  /*3090*/  LOP3.LUT R27, R0, 0x7fffff, RZ, 0xc0, !PT ;  /* 0x007fffff001b7812 */ /* 0x000fe400078ec0ff */
[----:B------:R-:W-:Y:S02]  /*30a0*/  IADD3 R25, PT, PT, R25, -0xfc, RZ ;  /* 0xffffff0419197810 */ /* 0x000fe40007ffe0ff */
[----:B------:R-:W-:-:S04]  /*30b0*/  LOP3.LUT R27, R27, 0x3f800000, RZ, 0xfc, !PT ;  /* 0x3f8000001b1b7812 */ /* 0x000fc800078efcff */
[----:B------:R-:W0:Y:S02]  /*30c0*/  MUFU.RCP R28, R27 ;  /* 0x0000001b001c7308 */ /* 0x000e240000001000 */
[----:B0-----:R-:W-:-:S04]  /*30d0*/  FFMA R27, R27, R28, -1 ;  /* 0xbf8000001b1b7423 */ /* 0x001fc8000000001c */
[----:B------:R-:W-:-:S04]  /*30e0*/  FADD.FTZ R27, -R27, -RZ ;  /* 0x800000ff1b1b7221 */ /* 0x000fc80000010100 */
[CCC-:B------:R-:W-:Y:S01]  /*30f0*/  FFMA.RM R24, R28.reuse, R27.reuse, R28.reuse ;  /* 0x0000001b1c187223 */ /* 0x1c0fe2000000401c */
[----:B------:R-:W-:Y:S01]  /*3100*/  FFMA.RP R27, R28, R27, R28 ;  /* 0x0000001b1c1b7223 */ /* 0x000fe2000000801c */
[----:B------:R-:W-:-:S04]  /*3110*/  HFMA2 R28, -RZ, RZ, 0, 1.78813934326171875e-07 ;  /* 0x00000003ff1c7431 */ /* 0x000fc800000001ff */
[C---:B------:R-:W-:Y:S02]  /*3120*/  FSETP.NEU.FTZ.AND P0, PT, R24.reuse, R27, PT ;  /* 0x0000001b1800720b */ /* 0x040fe40003f1d000 */
[----:B------:R-:W-:Y:S02]  /*3130*/  LOP3.LUT R24, R24, 0x7fffff, RZ, 0xc0, !PT ;  /* 0x007fffff18187812 */ /* 0x000fe400078ec0ff */
[----:B------:R-:W-:Y:S02]  /*3140*/  SEL R27, RZ, 0xffffffff, !P0 ;  /* 0xffffffffff1b7807 */ /* 0x000fe40004000000 */
[----:B------:R-:W-:Y:S02]  /*3150*/  SHF.L.U32 R28, R28, R26, RZ ;  /* 0x0000001a1c1c7219 */ /* 0x000fe400000006ff */
[----:B------:R-:W-:Y:S02]  /*3160*/  LOP3.LUT R24, R24, 0x800000, RZ, 0xfc, !PT ;  /* 0x0080000018187812 */ /* 0x000fe400078efcff */
[----:B------:R-:W-:-:S02]  /*3170*/  IADD3 R27, PT, PT, -R27, RZ, RZ ;  /* 0x000000ff1b1b7210 */ /* 0x000fc40007ffe1ff */
[----:B------:R-:W-:Y:S02]  /*3180*/  LOP3.LUT R28, R28, R24, RZ, 0xc0, !PT ;  /* 0x000000181c1c7212 */ /* 0x000fe400078ec0ff */
[-C--:B------:R-:W-:Y:S02]  /*3190*/  LOP3.LUT P1, RZ, R27, R26.reuse, R24, 0xf8, !PT ;  /* 0x0000001a1bff7212 */ /* 0x080fe4000782f818 */
[----:B------:R-:W-:Y:S02]  /*31a0*/  SHF.R.U32.HI R28, RZ, R26, R28 ;  /* 0x0000001aff1c7219 */ /* 0x000fe4000001161c */
[----:B------:R-:W-:Y:S02]  /*31b0*/  SHF.R.U32.HI R24, RZ, R25, R24 ;  /* 0x00000019ff187219 */ /* 0x000fe40000011618 */
[C---:B------:R-:W-:Y:S02]  /*31c0*/  LOP3.LUT P0, RZ, R28.reuse, 0x1, RZ, 0xc0, !PT ;  /* 0x000000011cff7812 */ /* 0x040fe4000780c0ff */
[----:B------:R-:W-:-:S04]  /*31d0*/  LOP3.LUT P2, RZ, R28, 0x2, RZ, 0xc0, !PT ;  /* 0x000000021cff7812 */ /* 0x000fc8000784c0ff */
[----:B------:R-:W-:Y:S02]  /*31e0*/  PLOP3.LUT P0, PT, P0, P1, P2, 0xe0, 0x0 ;  /* 0x000000000000781c */ /* 0x000fe40000703c20 */
[----:B------:R-:W-:Y:S02]  /*31f0*/  LOP3.LUT P1, RZ, R0, 0x7fffff, RZ, 0xc0, !PT ;  /* 0x007fffff00ff7812 */ /* 0x000fe4000782c0ff */
[----:B------:R-:W-:-:S04]  /*3200*/  SEL R26, RZ, 0x1, !P0 ;  /* 0x00000001ff1a7807 */ /* 0x000fc80004000000 */
[----:B------:R-:W-:-:S04]  /*3210*/  IADD3 R26, PT, PT, -R26, RZ, RZ ;  /* 0x000000ff1a1a7210 */ /* 0x000fc80007ffe1ff */
[----:B------:R-:W-:-:S13]  /*3220*/  ISETP.GE.AND P0, PT, R26, RZ, PT ;  /* 0x000000ff1a00720c */ /* 0x000fda0003f06270 */
[----:B------:R-:W-:-:S04]  /*3230*/  @!P0 IADD3 R24, PT, PT, R24, 0x1, RZ ;  /* 0x0000000118188810 */ /* 0x000fc80007ffe0ff */
[----:B------:R-:W-:-:S04]  /*3240*/  @!P1 SHF.L.U32 R24, R24, 0x1, RZ ;  /* 0x0000000118189819 */ /* 0x000fc800000006ff */
[----:B------:R-:W-:Y:S01]  /*3250*/  LOP3.LUT R0, R24, 0x80000000, R0, 0xf8, !PT ;  /* 0x8000000018007812 */ /* 0x000fe200078ef800 */
[----:B------:R-:W-:Y:S06]  /*3260*/  BRA `(.L_x_110) ;  /* 0x0000000000047947 */ /* 0x000fec0003800000 */
.L_x_111:
[----:B------:R-:W0:Y:S02]  /*3270*/  MUFU.RCP R0, R0 ;  /* 0x0000000000007308 */ /* 0x000e240000001000 */
.L_x_110:
[----:B------:R-:W-:Y:S05]  /*3280*/  BSYNC.RECONVERGENT B1 ;  /* 0x0000000000017941 */ /* 0x000fea0003800200 */
.L_x_108:
[----:B------:R-:W-:Y:S01]  /*3290*/  HFMA2 R25, -RZ, RZ, 0, 0 ;  /* 0x00000000ff197431 */ /* 0x000fe200000001ff */
[----:B------:R-:W-:-:S04]  /*32a0*/  MOV R24, R2 ;  /* 0x0000000200187202 */ /* 0x000fc80000000f00 */
[----:B0-----:R-:W-:Y:S05]  /*32b0*/  RET.REL.NODEC R24 `(_Z19computeSimpleForcesP4Bodyi) ;  /* 0xffffffcc18507950 */ /* 0x001fea0003c3ffff */
        .weak           $__internal_1_$__cuda_sm20_sqrt_rn_f32_slowpath
        .type           $__internal_1_$__cuda_sm20_sqrt_rn_f32_slowpath,@function
        .size           $__internal_1_$__cuda_sm20_sqrt_rn_f32_slowpath,(.L_x_229 - $__internal_1_$__cuda_sm20_sqrt_rn_f32_slowpath)
$__internal_1_$__cuda_sm20_sqrt_rn_f32_slowpath:
[----:B------:R-:W-:-:S13]  /*32c0*/  LOP3.LUT P0, RZ, R2, 0x7fffffff, RZ, 0xc0, !PT ;  /* 0x7fffffff02ff7812 */ /* 0x000fda000780c0ff */
[----:B------:R-:W-:Y:S01]  /*32d0*/  @!P0 MOV R27, R2 ;  /* 0x00000002001b8202 */ /* 0x000fe20000000f00 */
[----:B------:R-:W-:Y:S06]  /*32e0*/  @!P0 BRA `(.L_x_112) ;  /* 0x0000000000408947 */ /* 0x000fec0003800000 */
[----:B------:R-:W-:-:S13]  /*32f0*/  FSETP.GEU.FTZ.AND P0, PT, R2, RZ, PT ;  /* 0x000000ff0200720b */ /* 0x000fda0003f1e000 */
[----:B------:R-:W-:Y:S01]  /*3300*/  @!P0 MOV R27, 0x7fffffff ;  /* 0x7fffffff001b8802 */ /* 0x000fe20000000f00 */
[----:B------:R-:W-:Y:S06]  /*3310*/  @!P0 BRA `(.L_x_112) ;  /* 0x0000000000348947 */ /* 0x000fec0003800000 */
[----:B------:R-:W-:-:S13]  /*3320*/  FSETP.GTU.FTZ.AND P0, PT, |R2|, +INF , PT ;  /* 0x7f8000000200780b */ /* 0x000fda0003f1c200 */
[----:B------:R-:W-:Y:S01]  /*3330*/  @P0 FADD.FTZ R27, R2, 1 ;  /* 0x3f800000021b0421 */ /* 0x000fe20000010000 */
[----:B------:R-:W-:Y:S06]  /*3340*/  @P0 BRA `(.L_x_112) ;  /* 0x0000000000280947 */ /* 0x000fec0003800000 */
[----:B------:R-:W-:-:S13]  /*3350*/  FSETP.NEU.FTZ.AND P0, PT, |R2|, +INF , PT ;  /* 0x7f8000000200780b */ /* 0x000fda0003f1d200 */
[----:B------:R-:W-:-:S04]  /*3360*/  @P0 FFMA R27, R2, 1.84467440737095516160e+19, RZ ;  /* 0x5f800000021b0823 */ /* 0x000fc800000000ff */
[----:B------:R-:W0:Y:S02]  /*3370*/  @P0 MUFU.RSQ R26, R27 ;  /* 0x0000001b001a0308 */ /* 0x000e240000001400 */
[----:B0-----:R-:W-:Y:S01]  /*3380*/  @P0 FMUL.FTZ R25, R27, R26 ;  /* 0x0000001a1b190220 */ /* 0x001fe20000410000 */
[----:B------:R-:W-:-:S03]  /*3390*/  @P0 FMUL.FTZ R26, R26, 0.5 ;  /* 0x3f0000001a1a0820 */ /* 0x000fc60000410000 */
[----:B------:R-:W-:-:S04]  /*33a0*/  @P0 FADD.FTZ R24, -R25, -RZ ;  /* 0x800000ff19180221 */ /* 0x000fc80000010100 */
[----:B------:R-:W-:Y:S01]  /*33b0*/  @P0 FFMA R24, R25, R24, R27 ;  /* 0x0000001819180223 */ /* 0x000fe2000000001b */
[----:B------:R-:W-:-:S03]  /*33c0*/  @!P0 MOV R27, R2 ;  /* 0x00000002001b8202 */ /* 0x000fc60000000f00 */
[----:B------:R-:W-:-:S04]  /*33d0*/  @P0 FFMA R24, R24, R26, R25 ;  /* 0x0000001a18180223 */ /* 0x000fc80000000019 */
[----:B------:R-:W-:-:S07]  /*33e0*/  @P0 FMUL.FTZ R27, R24, 2.3283064365386962891e-10 ;  /* 0x2f800000181b0820 */ /* 0x000fce0000410000 */
.L_x_112:
[----:B------:R-:W-:Y:S01]  /*33f0*/  HFMA2 R25, -RZ, RZ, 0, 0 ;  /* 0x00000000ff197431 */ /* 0x000fe200000001ff */
[----:B------:R-:W-:-:S04]  /*3400*/  MOV R24, R0 ;  /* 0x0000000000187202 */ /* 0x000fc80000000f00 */
[----:B------:R-:W-:Y:S05]  /*3410*/  RET.REL.NODEC R24 `(_Z19computeSimpleForcesP4Bodyi) ;  /* 0xffffffc818f87950 */ /* 0x000fea0003c3ffff */
.L_x_113:
        /* <DEDUP_REMOVED lines=14> */
.L_x_229:


//--------------------- .text._Z19computeDirectForcesP4Bodyi --------------------------
	.section	.text._Z19computeDirectForcesP4Bodyi,"ax",@progbits
	.align	128
        .global         _Z19computeDirectForcesP4Bodyi
        .type           _Z19computeDirectForcesP4Bodyi,@function
        .size           _Z19computeDirectForcesP4Bodyi,(.L_x_231 - _Z19computeDirectForcesP4Bodyi)
        .other          _Z19computeDirectForcesP4Bodyi,@"STO_CUDA_ENTRY STV_DEFAULT"
_Z19computeDirectForcesP4Bodyi:
.text._Z19computeDirectForcesP4Bodyi:
        /* <DEDUP_REMOVED lines=12> */
[----:B------:R0:W5:Y:S01]  /*00c0*/  LDG.E R5, desc[UR6][R30.64+0x4] ;  /* 0x000004061e057981 */ /* 0x000162000c1e1900 */
[----:B------:R-:W-:Y:S01]  /*00d0*/  ISETP.GE.AND P0, PT, R2, 0x1, PT ;  /* 0x000000010200780c */ /* 0x000fe20003f06270 */
[----:B------:R-:W-:Y:S01]  /*00e0*/  BSSY.RECONVERGENT B0, `(.L_x_114) ;  /* 0x000015e000007945 */ /* 0x000fe20003800200 */
[----:B------:R-:W-:Y:S01]  /*00f0*/  HFMA2 R6, -RZ, RZ, 0, 0 ;  /* 0x00000000ff067431 */ /* 0x000fe200000001ff */
[----:B------:R-:W-:Y:S02]  /*0100*/  CS2R R10, SRZ ;  /* 0x00000000000a7805 */ /* 0x000fe4000001ff00 */
[----:B------:R-:W-:-:S08]  /*0110*/  MOV R20, RZ ;  /* 0x000000ff00147202 */ /* 0x000fd00000000f00 */
[----:B0-----:R-:W-:Y:S05]  /*0120*/  @!P0 BRA `(.L_x_115) ;  /* 0x0000001400648947 */ /* 0x001fea0003800000 */
[----:B------:R-:W-:Y:S01]  /*0130*/  VIMNMX R6, PT, PT, R2, UR8, PT ;  /* 0x0000000802067c48 */ /* 0x000fe2000bfe0100 */
[----:B------:R-:W-:Y:S01]  /*0140*/  BSSY.RECONVERGENT B2, `(.L_x_116) ;  /* 0x00000c5000027945 */ /* 0x000fe20003800200 */
[----:B------:R-:W-:Y:S02]  /*0150*/  CS2R R10, SRZ ;  /* 0x00000000000a7805 */ /* 0x000fe4000001ff00 */
[----:B------:R-:W-:Y:S02]  /*0160*/  MOV R7, RZ ;  /* 0x000000ff00077202 */ /* 0x000fe40000000f00 */
[C---:B------:R-:W-:Y:S02]  /*0170*/  ISETP.GE.AND P0, PT, R6.reuse, 0x4, PT ;  /* 0x000000040600780c */ /* 0x040fe40003f06270 */
[----:B------:R-:W-:Y:S02]  /*0180*/  VIMNMX R6, PT, PT, R6, 0x1, !PT ;  /* 0x0000000106067848 */ /* 0x000fe40007fe0100 */
[----:B------:R-:W-:-:S02]  /*0190*/  MOV R20, RZ ;  /* 0x000000ff00147202 */ /* 0x000fc40000000f00 */
[----:B------:R-:W-:-:S07]  /*01a0*/  LOP3.LUT R8, R6, 0x3, RZ, 0xc0, !PT ;  /* 0x0000000306087812 */ /* 0x000fce00078ec0ff */
        /* <DEDUP_REMOVED lines=9> */
.L_x_142:
        /* <DEDUP_REMOVED lines=8> */
[----:B----4-:R-:W-:-:S03]  /*02c0*/  FADD R19, R19, -R19 ;  /* 0x8000001313137221 */ /* 0x010fc60000000000 */
        /* <DEDUP_REMOVED lines=8> */
[----:B-----5:R-:W-:Y:S05]  /*0350*/  CALL.REL.NOINC `($__internal_3_$__cuda_sm20_sqrt_rn_f32_slowpath) ;  /* 0x00000030000c7944 */ /* 0x020fea0003c00000 */
[----:B------:R-:W-:Y:S05]  /*0360*/  BRA `(.L_x_120) ;  /* 0x0000000000107947 */ /* 0x000fea0003800000 */
.L_x_119:
[----:B------:R-:W-:Y:S01]  /*0370*/  FMUL.FTZ R26, R3, R16 ;  /* 0x00000010031a7220 */ /* 0x000fe20000410000 */
[----:B------:R-:W-:-:S03]  /*0380*/  FMUL.FTZ R0, R16, 0.5 ;  /* 0x3f00000010007820 */ /* 0x000fc60000410000 */
[----:B------:R-:W-:-:S04]  /*0390*/  FFMA R3, -R26, R26, R3 ;  /* 0x0000001a1a037223 */ /* 0x000fc80000000103 */
[----:B------:R-:W-:-:S07]  /*03a0*/  FFMA R26, R3, R0, R26 ;  /* 0x00000000031a7223 */ /* 0x000fce000000001a */
.L_x_120:
[----:B------:R-:W-:Y:S05]  /*03b0*/  BSYNC.RECONVERGENT B1 ;  /* 0x0000000000017941 */ /* 0x000fea0003800200 */
.L_x_118:
[----:B------:R-:W-:Y:S01]  /*03c0*/  IADD3 R0, PT, PT, R26, 0x1800000, RZ ;  /* 0x018000001a007810 */ /* 0x000fe20007ffe0ff */
[----:B------:R-:W-:Y:S03]  /*03d0*/  BSSY.RECONVERGENT B3, `(.L_x_121) ;  /* 0x000000c000037945 */ /* 0x000fe60003800200 */
[----:B------:R-:W-:-:S04]  /*03e0*/  LOP3.LUT R0, R0, 0x7f800000, RZ, 0xc0, !PT ;  /* 0x7f80000000007812 */ /* 0x000fc800078ec0ff */
[----:B------:R-:W-:-:S13]  /*03f0*/  ISETP.GT.U32.AND P0, PT, R0, 0x1ffffff, PT ;  /* 0x01ffffff0000780c */ /* 0x000fda0003f04070 */
[----:B------:R-:W-:Y:S05]  /*0400*/  @P0 BRA `(.L_x_122) ;  /* 0x0000000000100947 */ /* 0x000fea0003800000 */
[----:B------:R-:W-:Y:S02]  /*0410*/  MOV R0, R26 ;  /* 0x0000001a00007202 */ /* 0x000fe40000000f00 */
[----:B------:R-:W-:-:S07]  /*0420*/  MOV R3, 0x440 ;  /* 0x0000044000037802 */ /* 0x000fce0000000f00 */
[----:B-----5:R-:W-:Y:S05]  /*0430*/  CALL.REL.NOINC `($__internal_2_$__cuda_sm20_rcp_rn_f32_slowpath) ;  /* 0x0000002c00007944 */ /* 0x020fea0003c00000 */
[----:B------:R-:W-:Y:S05]  /*0440*/  BRA `(.L_x_123) ;  /* 0x0000000000107947 */ /* 0x000fea0003800000 */
.L_x_122:
[----:B------:R-:W0:Y:S02]  /*0450*/  MUFU.RCP R3, R26 ;  /* 0x0000001a00037308 */ /* 0x000e240000001000 */
[----:B0-----:R-:W-:-:S04]  /*0460*/  FFMA R0, R3, R26, -1 ;  /* 0xbf80000003007423 */ /* 0x001fc8000000001a */
[----:B------:R-:W-:-:S04]  /*0470*/  FADD.FTZ R0, -R0, -RZ ;  /* 0x800000ff00007221 */ /* 0x000fc80000010100 */
[----:B------:R-:W-:-:S07]  /*0480*/  FFMA R0, R3, R0, R3 ;  /* 0x0000000003007223 */ /* 0x000fce0000000003 */
.L_x_123:
[----:B------:R-:W-:Y:S05]  /*0490*/  BSYNC.RECONVERGENT B3 ;  /* 0x0000000000037941 */ /* 0x000fea0003800200 */
.L_x_121:
[----:B------:R-:W2:Y:S04]  /*04a0*/  LDG.E R16, desc[UR6][R14.64+-0x24] ;  /* 0xffffdc060e107981 */ /* 0x000ea8000c1e1900 */
[----:B------:R-:W3:Y:S04]  /*04b0*/  LDG.E R3, desc[UR6][R14.64+-0x28] ;  /* 0xffffd8060e037981 */ /* 0x000ee8000c1e1900 */
[----:B------:R-:W4:Y:S04]  /*04c0*/  LDG.E R18, desc[UR6][R14.64+-0x20] ;  /* 0xffffe0060e127981 */ /* 0x000f28000c1e1900 */
[----:B------:R0:W5:Y:S01]  /*04d0*/  LDG.E R21, desc[UR6][R14.64+-0x4] ;  /* 0xfffffc060e157981 */ /* 0x000162000c1e1900 */
[----:B------:R-:W-:Y:S01]  /*04e0*/  BSSY.RECONVERGENT B1, `(.L_x_124) ;  /* 0x0000019000017945 */ /* 0x000fe20003800200 */
[----:B--2---:R-:W-:Y:S01]  /*04f0*/  FADD R17, -R5, R16 ;  /* 0x0000001005117221 */ /* 0x004fe20000000100 */
[----:B---3--:R-:W-:-:S03]  /*0500*/  FADD R16, -R4, R3 ;  /* 0x0000000304107221 */ /* 0x008fc60000000100 */
[----:B------:R-:W-:Y:S01]  /*0510*/  FMUL R3, R17, R17 ;  /* 0x0000001111037220 */ /* 0x000fe20000400000 */
[----:B----4-:R-:W-:-:S03]  /*0520*/  FADD R18, R18, -R18 ;  /* 0x8000001212127221 */ /* 0x010fc60000000000 */
[----:B------:R-:W-:Y:S01]  /*0530*/  FFMA R23, R16, R16, R3 ;  /* 0x0000001010177223 */ /* 0x000fe20000000003 */
[----:B------:R-:W-:-:S03]  /*0540*/  FMUL R3, R0, R0 ;  /* 0x0000000000037220 */ /* 0x000fc60000400000 */
[----:B------:R-:W-:Y:S01]  /*0550*/  FFMA R23, R18, R18, R23 ;  /* 0x0000001212177223 */ /* 0x000fe20000000017 */
[----:B------:R-:W-:-:S03]  /*0560*/  FMUL R0, R3, R0 ;  /* 0x0000000003007220 */ /* 0x000fc60000400000 */
[----:B------:R-:W-:Y:S01]  /*0570*/  FADD R3, R23, 0.5 ;  /* 0x3f00000017037421 */ /* 0x000fe20000000000 */
[----:B-----5:R-:W-:-:S03]  /*0580*/  FMUL R13, R13, R0 ;  /* 0x000000000d0d7220 */ /* 0x020fc60000400000 */
[----:B------:R0:W1:Y:S01]  /*0590*/  MUFU.RSQ R0, R3 ;  /* 0x0000000300007308 */ /* 0x0000620000001400 */
[----:B------:R-:W-:Y:S01]  /*05a0*/  IADD3 R23, PT, PT, R3, -0xd000000, RZ ;  /* 0xf300000003177810 */ /* 0x000fe20007ffe0ff */
[-C--:B------:R-:W-:Y:S01]  /*05b0*/  FFMA R22, R22, R13.reuse, R11 ;  /* 0x0000000d16167223 */ /* 0x080fe2000000000b */
[-C--:B------:R-:W-:Y:S01]  /*05c0*/  FFMA R20, R12, R13.reuse, R20 ;  /* 0x0000000d0c147223 */ /* 0x080fe20000000014 */
[----:B------:R-:W-:Y:S01]  /*05d0*/  FFMA R19, R19, R13, R10 ;  /* 0x0000000d13137223 */ /* 0x000fe2000000000a */
[----:B------:R-:W-:-:S13]  /*05e0*/  ISETP.GT.U32.AND P0, PT, R23, 0x727fffff, PT ;  /* 0x727fffff1700780c */ /* 0x000fda0003f04070 */
[----:B01----:R-:W-:Y:S05]  /*05f0*/  @!P0 BRA `(.L_x_125) ;  /* 0x00000000000c8947 */ /* 0x003fea0003800000 */
[----:B------:R-:W-:-:S07]  /*0600*/  MOV R0, 0x620 ;  /* 0x0000062000007802 */ /* 0x000fce0000000f00 */
[----:B------:R-:W-:Y:S05]  /*0610*/  CALL.REL.NOINC `($__internal_3_$__cuda_sm20_sqrt_rn_f32_slowpath) ;  /* 0x0000002c005c7944 */ /* 0x000fea0003c00000 */
[----:B------:R-:W-:Y:S05]  /*0620*/  BRA `(.L_x_126) ;  /* 0x0000000000107947 */ /* 0x000fea0003800000 */
.L_x_125:
[----:B------:R-:W-:Y:S01]  /*0630*/  FMUL.FTZ R26, R3, R0 ;  /* 0x00000000031a7220 */ /* 0x000fe20000410000 */
[----:B------:R-:W-:-:S03]  /*0640*/  FMUL.FTZ R0, R0, 0.5 ;  /* 0x3f00000000007820 */ /* 0x000fc60000410000 */
[----:B------:R-:W-:-:S04]  /*0650*/  FFMA R3, -R26, R26, R3 ;  /* 0x0000001a1a037223 */ /* 0x000fc80000000103 */
[----:B------:R-:W-:-:S07]  /*0660*/  FFMA R26, R3, R0, R26 ;  /* 0x00000000031a7223 */ /* 0x000fce000000001a */
.L_x_126:
[----:B------:R-:W-:Y:S05]  /*0670*/  BSYNC.RECONVERGENT B1 ;  /* 0x0000000000017941 */ /* 0x000fea0003800200 */
.L_x_124:
[----:B------:R-:W-:Y:S01]  /*0680*/  IADD3 R0, PT, PT, R26, 0x1800000, RZ ;  /* 0x018000001a007810 */ /* 0x000fe20007ffe0ff */
[----:B------:R-:W-:Y:S03]  /*0690*/  BSSY.RECONVERGENT B3, `(.L_x_127) ;  /* 0x000000c000037945 */ /* 0x000fe60003800200 */
[----:B------:R-:W-:-:S04]  /*06a0*/  LOP3.LUT R0, R0, 0x7f800000, RZ, 0xc0, !PT ;  /* 0x7f80000000007812 */ /* 0x000fc800078ec0ff */
[----:B------:R-:W-:-:S13]  /*06b0*/  ISETP.GT.U32.AND P0, PT, R0, 0x1ffffff, PT ;  /* 0x01ffffff0000780c */ /* 0x000fda0003f04070 */
[----:B------:R-:W-:Y:S05]  /*06c0*/  @P0 BRA `(.L_x_128) ;  /* 0x0000000000100947 */ /* 0x000fea0003800000 */
[----:B------:R-:W-:Y:S02]  /*06d0*/  MOV R0, R26 ;  /* 0x0000001a00007202 */ /* 0x000fe40000000f00 */
[----:B------:R-:W-:-:S07]  /*06e0*/  MOV R3, 0x700 ;  /* 0x0000070000037802 */ /* 0x000fce0000000f00 */
[----:B------:R-:W-:Y:S05]  /*06f0*/  CALL.REL.NOINC `($__internal_2_$__cuda_sm20_rcp_rn_f32_slowpath) ;  /* 0x0000002800507944 */ /* 0x000fea0003c00000 */
[----:B------:R-:W-:Y:S05]  /*0700*/  BRA `(.L_x_129) ;  /* 0x0000000000107947 */ /* 0x000fea0003800000 */
.L_x_128:
[----:B------:R-:W0:Y:S02]  /*0710*/  MUFU.RCP R3, R26 ;  /* 0x0000001a00037308 */ /* 0x000e240000001000 */
[----:B0-----:R-:W-:-:S04]  /*0720*/  FFMA R0, R3, R26, -1 ;  /* 0xbf80000003007423 */ /* 0x001fc8000000001a */
[----:B------:R-:W-:-:S04]  /*0730*/  FADD.FTZ R0, -R0, -RZ ;  /* 0x800000ff00007221 */ /* 0x000fc80000010100 */
[----:B------:R-:W-:-:S07]  /*0740*/  FFMA R0, R3, R0, R3 ;  /* 0x0000000003007223 */ /* 0x000fce0000000003 */
.L_x_129:
[----:B------:R-:W-:Y:S05]  /*0750*/  BSYNC.RECONVERGENT B3 ;  /* 0x0000000000037941 */ /* 0x000fea0003800200 */
.L_x_127:
        /* <DEDUP_REMOVED lines=14> */
[----:B------:R-:W-:-:S03]  /*0840*/  FMUL R21, R21, R0 ;  /* 0x0000000015157220 */ /* 0x000fc60000400000 */
        /* <DEDUP_REMOVED lines=8> */
[----:B-----5:R-:W-:Y:S05]  /*08d0*/  CALL.REL.NOINC `($__internal_3_$__cuda_sm20_sqrt_rn_f32_slowpath) ;  /* 0x0000002800ac7944 */ /* 0x020fea0003c00000 */
[----:B------:R-:W-:Y:S05]  /*08e0*/  BRA `(.L_x_132) ;  /* 0x0000000000107947 */ /* 0x000fea0003800000 */
.L_x_131:
[----:B------:R-:W-:Y:S01]  /*08f0*/  FMUL.FTZ R26, R3, R0 ;  /* 0x00000000031a7220 */ /* 0x000fe20000410000 */
[----:B------:R-:W-:-:S03]  /*0900*/  FMUL.FTZ R0, R0, 0.5 ;  /* 0x3f00000000007820 */ /* 0x000fc60000410000 */
[----:B------:R-:W-:-:S04]  /*0910*/  FFMA R3, -R26, R26, R3 ;  /* 0x0000001a1a037223 */ /* 0x000fc80000000103 */
[----:B------:R-:W-:-:S07]  /*0920*/  FFMA R26, R3, R0, R26 ;  /* 0x00000000031a7223 */ /* 0x000fce000000001a */
.L_x_132:
[----:B------:R-:W-:Y:S05]  /*0930*/  BSYNC.RECONVERGENT B1 ;  /* 0x0000000000017941 */ /* 0x000fea0003800200 */
.L_x_130:
        /* <DEDUP_REMOVED lines=9> */
.L_x_134:
[----:B------:R-:W0:Y:S02]  /*09d0*/  MUFU.RCP R3, R26 ;  /* 0x0000001a00037308 */ /* 0x000e240000001000 */
[----:B0-----:R-:W-:-:S04]  /*09e0*/  FFMA R0, R3, R26, -1 ;  /* 0xbf80000003007423 */ /* 0x001fc8000000001a */
[----:B------:R-:W-:-:S04]  /*09f0*/  FADD.FTZ R0, -R0, -RZ ;  /* 0x800000ff00007221 */ /* 0x000fc80000010100 */
[----:B------:R-:W-:-:S07]  /*0a00*/  FFMA R0, R3, R0, R3 ;  /* 0x0000000003007223 */ /* 0x000fce0000000003 */
.L_x_135:
[----:B------:R-:W-:Y:S05]  /*0a10*/  BSYNC.RECONVERGENT B3 ;  /* 0x0000000000037941 */ /* 0x000fea0003800200 */
.L_x_133:
[----:B------:R-:W2:Y:S04]  /*0a20*/  LDG.E R20, desc[UR6][R14.64+0x2c] ;  /* 0x00002c060e147981 */ /* 0x000ea8000c1e1900 */
[----:B------:R-:W3:Y:S04]  /*0a30*/  LDG.E R21, desc[UR6][R14.64+0x28] ;  /* 0x000028060e157981 */ /* 0x000ee8000c1e1900 */
[----:B------:R-:W4:Y:S04]  /*0a40*/  LDG.E R22, desc[UR6][R14.64+0x30] ;  /* 0x000030060e167981 */ /* 0x000f28000c1e1900 */
[----:B------:R0:W5:Y:S01]  /*0a50*/  LDG.E R19, desc[UR6][R14.64+0x4c] ;  /* 0x00004c060e137981 */ /* 0x000162000c1e1900 */
[----:B------:R-:W-:Y:S01]  /*0a60*/  FMUL R3, R0, R0 ;  /* 0x0000000000037220 */ /* 0x000fe20000400000 */
[----:B------:R-:W-:Y:S01]  /*0a70*/  BSSY.RECONVERGENT B1, `(.L_x_136) ;  /* 0x0000019000017945 */ /* 0x000fe20003800200 */
[----:B--2---:R-:W-:Y:S01]  /*0a80*/  FADD R20, -R5, R20 ;  /* 0x0000001405147221 */ /* 0x004fe20000000100 */
[----:B---3--:R-:W-:-:S03]  /*0a90*/  FADD R21, -R4, R21 ;  /* 0x0000001504157221 */ /* 0x008fc60000000100 */
[----:B------:R-:W-:Y:S01]  /*0aa0*/  FMUL R24, R20, R20 ;  /* 0x0000001414187220 */ /* 0x000fe20000400000 */
[----:B----4-:R-:W-:-:S03]  /*0ab0*/  FADD R22, R22, -R22 ;  /* 0x8000001616167221 */ /* 0x010fc60000000000 */
[----:B------:R-:W-:-:S04]  /*0ac0*/  FFMA R23, R21, R21, R24 ;  /* 0x0000001515177223 */ /* 0x000fc80000000018 */
        /* <DEDUP_REMOVED lines=13> */
[----:B------:R-:W-:Y:S01]  /*0ba0*/  MOV R0, R26 ;  /* 0x0000001a00007202 */ /* 0x000fe20000000f00 */
[----:B------:R-:W-:Y:S06]  /*0bb0*/  BRA `(.L_x_138) ;  /* 0x0000000000107947 */ /* 0x000fec0003800000 */
.L_x_137:
[----:B------:R-:W-:Y:S01]  /*0bc0*/  FMUL.FTZ R0, R3, R24 ;  /* 0x0000001803007220 */ /* 0x000fe20000410000 */
[----:B------:R-:W-:-:S03]  /*0bd0*/  FMUL.FTZ R10, R24, 0.5 ;  /* 0x3f000000180a7820 */ /* 0x000fc60000410000 */
[----:B------:R-:W-:-:S04]  /*0be0*/  FFMA R3, -R0, R0, R3 ;  /* 0x0000000000037223 */ /* 0x000fc80000000103 */
[----:B------:R-:W-:-:S07]  /*0bf0*/  FFMA R0, R3, R10, R0 ;  /* 0x0000000a03007223 */ /* 0x000fce0000000000 */
.L_x_138:
[----:B------:R-:W-:Y:S05]  /*0c00*/  BSYNC.RECONVERGENT B1 ;  /* 0x0000000000017941 */ /* 0x000fea0003800200 */
.L_x_136:
[----:B------:R-:W-:Y:S01]  /*0c10*/  IADD3 R3, PT, PT, R0, 0x1800000, RZ ;  /* 0x0180000000037810 */ /* 0x000fe20007ffe0ff */
[----:B------:R-:W-:Y:S03]  /*0c20*/  BSSY.RECONVERGENT B3, `(.L_x_139) ;  /* 0x000000b000037945 */ /* 0x000fe60003800200 */
[----:B------:R-:W-:-:S04]  /*0c30*/  LOP3.LUT R3, R3, 0x7f800000, RZ, 0xc0, !PT ;  /* 0x7f80000003037812 */ /* 0x000fc800078ec0ff */
[----:B------:R-:W-:-:S13]  /*0c40*/  ISETP.GT.U32.AND P0, PT, R3, 0x1ffffff, PT ;  /* 0x01ffffff0300780c */ /* 0x000fda0003f04070 */
[----:B------:R-:W-:Y:S05]  /*0c50*/  @P0 BRA `(.L_x_140) ;  /* 0x00000000000c0947 */ /* 0x000fea0003800000 */
[----:B------:R-:W-:-:S07]  /*0c60*/  MOV R3, 0xc80 ;  /* 0x00000c8000037802 */ /* 0x000fce0000000f00 */
[----:B------:R-:W-:Y:S05]  /*0c70*/  CALL.REL.NOINC `($__internal_2_$__cuda_sm20_rcp_rn_f32_slowpath) ;  /* 0x0000002000f07944 */ /* 0x000fea0003c00000 */
[----:B------:R-:W-:Y:S05]  /*0c80*/  BRA `(.L_x_141) ;  /* 0x0000000000107947 */ /* 0x000fea0003800000 */
.L_x_140:
[----:B------:R-:W0:Y:S02]  /*0c90*/  MUFU.RCP R3, R0 ;  /* 0x0000000000037308 */ /* 0x000e240000001000 */
[----:B0-----:R-:W-:-:S04]  /*0ca0*/  FFMA R10, R3, R0, -1 ;  /* 0xbf800000030a7423 */ /* 0x001fc80000000000 */
[----:B------:R-:W-:-:S04]  /*0cb0*/  FADD.FTZ R10, -R10, -RZ ;  /* 0x800000ff0a0a7221 */ /* 0x000fc80000010100 */
[----:B------:R-:W-:-:S07]  /*0cc0*/  FFMA R0, R3, R10, R3 ;  /* 0x0000000a03007223 */ /* 0x000fce0000000003 */
.L_x_141:
[----:B------:R-:W-:Y:S05]  /*0cd0*/  BSYNC.RECONVERGENT B3 ;  /* 0x0000000000037941 */ /* 0x000fea0003800200 */
.L_x_139:
[----:B------:R-:W-:Y:S01]  /*0ce0*/  IADD3 R9, PT, PT, R9, 0x4, RZ ;  /* 0x0000000409097810 */ /* 0x000fe20007ffe0ff */
[-C--:B------:R-:W-:Y:S01]  /*0cf0*/  FMUL R3, R0, R0.reuse ;  /* 0x0000000000037220 */ /* 0x080fe20000400000 */
[----:B------:R-:W-:Y:S02]  /*0d00*/  IADD3 R14, P1, PT, R14, 0xa0, RZ ;  /* 0x000000a00e0e7810 */ /* 0x000fe40007f3e0ff */
[----:B------:R-:W-:Y:S01]  /*0d10*/  ISETP.NE.AND P0, PT, R9, RZ, PT ;  /* 0x000000ff0900720c */ /* 0x000fe20003f05270 */
[----:B------:R-:W-:Y:S01]  /*0d20*/  FMUL R0, R3, R0 ;  /* 0x0000000003007220 */ /* 0x000fe20000400000 */
[----:B------:R-:W-:-:S03]  /*0d30*/  IADD3.X R15, PT, PT, RZ, R15, RZ, P1, !PT ;  /* 0x0000000fff0f7210 */ /* 0x000fc60000ffe4ff */
[----:B------:R-:W-:-:S04]  /*0d40*/  FMUL R19, R19, R0 ;  /* 0x0000000013137220 */ /* 0x000fc80000400000 */
[-C--:B------:R-:W-:Y:S01]  /*0d50*/  FFMA R11, R21, R19.reuse, R16 ;  /* 0x00000013150b7223 */ /* 0x080fe20000000010 */
[-C--:B------:R-:W-:Y:S01]  /*0d60*/  FFMA R20, R20, R19.reuse, R17 ;  /* 0x0000001314147223 */ /* 0x080fe20000000011 */
[----:B------:R-:W-:Y:S02]  /*0d70*/  FFMA R10, R22, R19, R18 ;  /* 0x00000013160a7223 */ /* 0x000fe40000000012 */
[----:B------:R-:W-:Y:S05]  /*0d80*/  @P0 BRA `(.L_x_142) ;  /* 0xfffffff4002c0947 */ /* 0x000fea000383ffff */
.L_x_117:
[----:B------:R-:W-:Y:S05]  /*0d90*/  BSYNC.RECONVERGENT B2 ;  /* 0x0000000000027941 */ /* 0x000fea0003800200 */
.L_x_116:
        /* <DEDUP_REMOVED lines=24> */
[----:B------:R-:W-:Y:S05]  /*0f20*/  CALL.REL.NOINC `($__internal_3_$__cuda_sm20_sqrt_rn_f32_slowpath) ;  /* 0x0000002400187944 */ /* 0x000fea0003c00000 */
[----:B------:R-:W-:Y:S01]  /*0f30*/  MOV R0, R26 ;  /* 0x0000001a00007202 */ /* 0x000fe20000000f00 */
[----:B------:R-:W-:Y:S06]  /*0f40*/  BRA `(.L_x_147) ;  /* 0x0000000000107947 */ /* 0x000fec0003800000 */
.L_x_146:
[----:B------:R-:W-:Y:S01]  /*0f50*/  FMUL.FTZ R0, R3, R12 ;  /* 0x0000000c03007220 */ /* 0x000fe20000410000 */
[----:B------:R-:W-:-:S03]  /*0f60*/  FMUL.FTZ R12, R12, 0.5 ;  /* 0x3f0000000c0c7820 */ /* 0x000fc60000410000 */
[----:B------:R-:W-:-:S04]  /*0f70*/  FFMA R3, -R0, R0, R3 ;  /* 0x0000000000037223 */ /* 0x000fc80000000103 */
[----:B------:R-:W-:-:S07]  /*0f80*/  FFMA R0, R3, R12, R0 ;  /* 0x0000000c03007223 */ /* 0x000fce0000000000 */
.L_x_147:
[----:B------:R-:W-:Y:S05]  /*0f90*/  BSYNC.RECONVERGENT B1 ;  /* 0x0000000000017941 */ /* 0x000fea0003800200 */
.L_x_145:
        /* <DEDUP_REMOVED lines=8> */
.L_x_149:
[----:B------:R-:W0:Y:S02]  /*1020*/  MUFU.RCP R3, R0 ;  /* 0x0000000000037308 */ /* 0x000e240000001000 */
[----:B0-----:R-:W-:-:S04]  /*1030*/  FFMA R12, R3, R0, -1 ;  /* 0xbf800000030c7423 */ /* 0x001fc80000000000 */
[----:B------:R-:W-:-:S04]  /*1040*/  FADD.FTZ R12, -R12, -RZ ;  /* 0x800000ff0c0c7221 */ /* 0x000fc80000010100 */
[----:B------:R-:W-:-:S07]  /*1050*/  FFMA R0, R3, R12, R3 ;  /* 0x0000000c03007223 */ /* 0x000fce0000000003 */
.L_x_150:
[----:B------:R-:W-:Y:S05]  /*1060*/  BSYNC.RECONVERGENT B3 ;  /* 0x0000000000037941 */ /* 0x000fea0003800200 */
.L_x_148:
[----:B------:R-:W2:Y:S04]  /*1070*/  LDG.E R12, desc[UR6][R8.64+0x2c] ;  /* 0x00002c06080c7981 */ /* 0x000ea8000c1e1900 */
[----:B------:R-:W3:Y:S04]  /*1080*/  LDG.E R3, desc[UR6][R8.64+0x28] ;  /* 0x0000280608037981 */ /* 0x000ee8000c1e1900 */
[----:B------:R-:W4:Y:S04]  /*1090*/  LDG.E R18, desc[UR6][R8.64+0x30] ;  /* 0x0000300608127981 */ /* 0x000f28000c1e1900 */
[----:B------:R2:W5:Y:S01]  /*10a0*/  LDG.E R13, desc[UR6][R8.64+0x4c] ;  /* 0x00004c06080d7981 */ /* 0x000562000c1e1900 */
[-C--:B------:R-:W-:Y:S01]  /*10b0*/  FMUL R19, R0, R0.reuse ;  /* 0x0000000000137220 */ /* 0x080fe20000400000 */
[----:B------:R-:W-:Y:S03]  /*10c0*/  BSSY.RECONVERGENT B1, `(.L_x_151) ;  /* 0x0000019000017945 */ /* 0x000fe60003800200 */
[----:B------:R-:W-:-:S04]  /*10d0*/  FMUL R0, R19, R0 ;  /* 0x0000000013007220 */ /* 0x000fc80000400000 */
[----:B------:R-:W-:-:S04]  /*10e0*/  FMUL R17, R17, R0 ;  /* 0x0000000011117220 */ /* 0x000fc80000400000 */
[-C--:B------:R-:W-:Y:S01]  /*10f0*/  FFMA R11, R16, R17.reuse, R11 ;  /* 0x00000011100b7223 */ /* 0x080fe2000000000b */
[-C--:B------:R-:W-:Y:S01]  /*1100*/  FFMA R20, R15, R17.reuse, R20 ;  /* 0x000000110f147223 */ /* 0x080fe20000000014 */
[----:B------:R-:W-:Y:S01]  /*1110*/  FFMA R10, R14, R17, R10 ;  /* 0x000000110e0a7223 */ /* 0x000fe2000000000a */
        /* <DEDUP_REMOVED lines=13> */
[----:B------:R-:W-:Y:S01]  /*11f0*/  MOV R0, R26 ;  /* 0x0000001a00007202 */ /* 0x000fe20000000f00 */
[----:B------:R-:W-:Y:S06]  /*1200*/  BRA `(.L_x_153) ;  /* 0x0000000000107947 */ /* 0x000fec0003800000 */
.L_x_152:
[----:B------:R-:W-:Y:S01]  /*1210*/  FMUL.FTZ R0, R3, R22 ;  /* 0x0000001603007220 */ /* 0x000fe20000410000 */
[----:B------:R-:W-:-:S03]  /*1220*/  FMUL.FTZ R14, R22, 0.5 ;  /* 0x3f000000160e7820 */ /* 0x000fc60000410000 */
[----:B------:R-:W-:-:S04]  /*1230*/  FFMA R3, -R0, R0, R3 ;  /* 0x0000000000037223 */ /* 0x000fc80000000103 */
[----:B------:R-:W-:-:S07]  /*1240*/  FFMA R0, R3, R14, R0 ;  /* 0x0000000e03007223 */ /* 0x000fce0000000000 */
.L_x_153:
[----:B------:R-:W-:Y:S05]  /*1250*/  BSYNC.RECONVERGENT B1 ;  /* 0x0000000000017941 */ /* 0x000fea0003800200 */
.L_x_151:
[----:B------:R-:W-:Y:S01]  /*1260*/  IADD3 R3, PT, PT, R0, 0x1800000, RZ ;  /* 0x0180000000037810 */ /* 0x000fe20007ffe0ff */
[----:B------:R-:W-:Y:S03]  /*1270*/  BSSY.RECONVERGENT B3, `(.L_x_154) ;  /* 0x000000b000037945 */ /* 0x000fe60003800200 */
[----:B------:R-:W-:-:S04]  /*1280*/  LOP3.LUT R3, R3, 0x7f800000, RZ, 0xc0, !PT ;  /* 0x7f80000003037812 */ /* 0x000fc800078ec0ff */
[----:B------:R-:W-:-:S13]  /*1290*/  ISETP.GT.U32.AND P0, PT, R3, 0x1ffffff, PT ;  /* 0x01ffffff0300780c */ /* 0x000fda0003f04070 */
[----:B------:R-:W-:Y:S05]  /*12a0*/  @P0 BRA `(.L_x_155) ;  /* 0x00000000000c0947 */ /* 0x000fea0003800000 */
[----:B------:R-:W-:-:S07]  /*12b0*/  MOV R3, 0x12d0 ;  /* 0x000012d000037802 */ /* 0x000fce0000000f00 */
[----:B-----5:R-:W-:Y:S05]  /*12c0*/  CALL.REL.NOINC `($__internal_2_$__cuda_sm20_rcp_rn_f32_slowpath) ;  /* 0x0000001c005c7944 */ /* 0x020fea0003c00000 */
[----:B------:R-:W-:Y:S05]  /*12d0*/  BRA `(.L_x_156) ;  /* 0x0000000000107947 */ /* 0x000fea0003800000 */
.L_x_155:
[----:B------:R-:W0:Y:S02]  /*12e0*/  MUFU.RCP R3, R0 ;  /* 0x0000000000037308 */ /* 0x000e240000001000 */
[----:B0-----:R-:W-:-:S04]  /*12f0*/  FFMA R14, R3, R0, -1 ;  /* 0xbf800000030e7423 */ /* 0x001fc80000000000 */
[----:B------:R-:W-:-:S04]  /*1300*/  FADD.FTZ R14, -R14, -RZ ;  /* 0x800000ff0e0e7221 */ /* 0x000fc80000010100 */
[----:B------:R-:W-:-:S07]  /*1310*/  FFMA R0, R3, R14, R3 ;  /* 0x0000000e03007223 */ /* 0x000fce0000000003 */
.L_x_156:
[----:B------:R-:W-:Y:S05]  /*1320*/  BSYNC.RECONVERGENT B3 ;  /* 0x0000000000037941 */ /* 0x000fea0003800200 */
.L_x_154:
[----:B------:R-:W-:Y:S01]  /*1330*/  FMUL R3, R0, R0 ;  /* 0x0000000000037220 */ /* 0x000fe20000400000 */
[----:B------:R-:W-:-:S03]  /*1340*/  IADD3 R7, PT, PT, R7, 0x2, RZ ;  /* 0x0000000207077810 */ /* 0x000fc60007ffe0ff */
[----:B------:R-:W-:-:S04]  /*1350*/  FMUL R0, R3, R0 ;  /* 0x0000000003007220 */ /* 0x000fc80000400000 */
[----:B-----5:R-:W-:-:S04]  /*1360*/  FMUL R13, R13, R0 ;  /* 0x000000000d0d7220 */ /* 0x020fc80000400000 */
[-C--:B------:R-:W-:Y:S01]  /*1370*/  FFMA R11, R12, R13.reuse, R11 ;  /* 0x0000000d0c0b7223 */ /* 0x080fe2000000000b */
[-C--:B------:R-:W-:Y:S01]  /*1380*/  FFMA R20, R9, R13.reuse, R20 ;  /* 0x0000000d09147223 */ /* 0x080fe20000000014 */
[----:B------:R-:W-:-:S07]  /*1390*/  FFMA R10, R8, R13, R10 ;  /* 0x0000000d080a7223 */ /* 0x000fce000000000a */
.L_x_144:
[----:B------:R-:W-:Y:S05]  /*13a0*/  BSYNC.RECONVERGENT B2 ;  /* 0x0000000000027941 */ /* 0x000fea0003800200 */
.L_x_143:
        /* <DEDUP_REMOVED lines=25> */
.L_x_158:
[----:B------:R-:W-:Y:S01]  /*1540*/  FMUL.FTZ R0, R3, R16 ;  /* 0x0000001003007220 */ /* 0x000fe20000410000 */
[----:B------:R-:W-:-:S03]  /*1550*/  FMUL.FTZ R13, R16, 0.5 ;  /* 0x3f000000100d7820 */ /* 0x000fc60000410000 */
[----:B------:R-:W-:-:S04]  /*1560*/  FFMA R3, -R0, R0, R3 ;  /* 0x0000000000037223 */ /* 0x000fc80000000103 */
[----:B------:R-:W-:-:S07]  /*1570*/  FFMA R0, R3, R13, R0 ;  /* 0x0000000d03007223 */ /* 0x000fce0000000000 */
.L_x_159:
[----:B------:R-:W-:Y:S05]  /*1580*/  BSYNC.RECONVERGENT B1 ;  /* 0x0000000000017941 */ /* 0x000fea0003800200 */
.L_x_157:
        /* <DEDUP_REMOVED lines=8> */
.L_x_161:
[----:B------:R-:W0:Y:S02]  /*1610*/  MUFU.RCP R3, R0 ;  /* 0x0000000000037308 */ /* 0x000e240000001000 */
[----:B0-----:R-:W-:-:S04]  /*1620*/  FFMA R13, R3, R0, -1 ;  /* 0xbf800000030d7423 */ /* 0x001fc80000000000 */
[----:B------:R-:W-:-:S04]  /*1630*/  FADD.FTZ R14, -R13, -RZ ;  /* 0x800000ff0d0e7221 */ /* 0x000fc80000010100 */
[----:B------:R-:W-:-:S07]  /*1640*/  FFMA R0, R3, R14, R3 ;  /* 0x0000000e03007223 */ /* 0x000fce0000000003 */
.L_x_162:
[----:B------:R-:W-:Y:S05]  /*1650*/  BSYNC.RECONVERGENT B2 ;  /* 0x0000000000027941 */ /* 0x000fea0003800200 */
.L_x_160:
[----:B------:R-:W-:-:S04]  /*1660*/  FMUL R3, R0, R0 ;  /* 0x0000000000037220 */ /* 0x000fc80000400000 */
[----:B------:R-:W-:-:S04]  /*1670*/  FMUL R3, R3, R0 ;  /* 0x0000000003037220 */ /* 0x000fc80000400000 */
[----:B------:R-:W-:-:S04]  /*1680*/  FMUL R3, R12, R3 ;  /* 0x000000030c037220 */ /* 0x000fc80000400000 */
[-C--:B------:R-:W-:Y:S01]  /*1690*/  FFMA R11, R9, R3.reuse, R11 ;  /* 0x00000003090b7223 */ /* 0x080fe2000000000b */
[-C--:B------:R-:W-:Y:S01]  /*16a0*/  FFMA R20, R8, R3.reuse, R20 ;  /* 0x0000000308147223 */ /* 0x080fe20000000014 */
[----:B------:R-:W-:-:S07]  /*16b0*/  FFMA R10, R7, R3, R10 ;  /* 0x00000003070a7223 */ /* 0x000fce000000000a */
.L_x_115:
[----:B------:R-:W-:Y:S05]  /*16c0*/  BSYNC.RECONVERGENT B0 ;  /* 0x0000000000007941 */ /* 0x000fea0003800200 */
.L_x_114:
[----:B------:R-:W0:Y:S01]  /*16d0*/  LDCU UR4, c[0x0][0x388] ;  /* 0x00007100ff0477ac */ /* 0x000e220008000800 */
[----:B------:R-:W-:Y:S01]  /*16e0*/  BSSY.RECONVERGENT B0, `(.L_x_163) ;  /* 0x0000036000007945 */ /* 0x000fe20003800200 */
[----:B0-----:R-:W-:-:S13]  /*16f0*/  ISETP.GE.AND P0, PT, R6, UR4, PT ;  /* 0x0000000406007c0c */ /* 0x001fda000bf06270 */
        /* <DEDUP_REMOVED lines=26> */
.L_x_168:
[----:B------:R-:W-:Y:S01]  /*18a0*/  FMUL.FTZ R0, R3, R14 ;  /* 0x0000000e03007220 */ /* 0x000fe20000410000 */
[----:B------:R-:W-:-:S03]  /*18b0*/  FMUL.FTZ R12, R14, 0.5 ;  /* 0x3f0000000e0c7820 */ /* 0x000fc60000410000 */
[----:B------:R-:W-:-:S04]  /*18c0*/  FFMA R3, -R0, R0, R3 ;  /* 0x0000000000037223 */ /* 0x000fc80000000103 */
[----:B------:R-:W-:-:S07]  /*18d0*/  FFMA R0, R3, R12, R0 ;  /* 0x0000000c03007223 */ /* 0x000fce0000000000 */
.L_x_169:
[----:B------:R-:W-:Y:S05]  /*18e0*/  BSYNC.RECONVERGENT B1 ;  /* 0x0000000000017941 */ /* 0x000fea0003800200 */
.L_x_167:
        /* <DEDUP_REMOVED lines=8> */
.L_x_171:
[----:B------:R-:W0:Y:S02]  /*1970*/  MUFU.RCP R3, R0 ;  /* 0x0000000000037308 */ /* 0x000e240000001000 */
[----:B0-----:R-:W-:-:S04]  /*1980*/  FFMA R12, R3, R0, -1 ;  /* 0xbf800000030c7423 */ /* 0x001fc80000000000 */
[----:B------:R-:W-:-:S04]  /*1990*/  FADD.FTZ R12, -R12, -RZ ;  /* 0x800000ff0c0c7221 */ /* 0x000fc80000010100 */
[----:B------:R-:W-:-:S07]  /*19a0*/  FFMA R0, R3, R12, R3 ;  /* 0x0000000c03007223 */ /* 0x000fce0000000003 */
.L_x_172:
[----:B------:R-:W-:Y:S05]  /*19b0*/  BSYNC.RECONVERGENT B3 ;  /* 0x0000000000037941 */ /* 0x000fea0003800200 */
.L_x_170:
[----:B------:R-:W-:-:S04]  /*19c0*/  FMUL R3, R0, R0 ;  /* 0x0000000000037220 */ /* 0x000fc80000400000 */
[----:B------:R-:W-:-:S04]  /*19d0*/  FMUL R0, R3, R0 ;  /* 0x0000000003007220 */ /* 0x000fc80000400000 */
[----:B------:R-:W-:-:S04]  /*19e0*/  FMUL R9, R9, R0 ;  /* 0x0000000009097220 */ /* 0x000fc80000400000 */
[-C--:B------:R-:W-:Y:S01]  /*19f0*/  FFMA R11, R8, R9.reuse, R11 ;  /* 0x00000009080b7223 */ /* 0x080fe2000000000b */
[-C--:B------:R-:W-:Y:S01]  /*1a00*/  FFMA R20, R7, R9.reuse, R20 ;  /* 0x0000000907147223 */ /* 0x080fe20000000014 */
[----:B------:R-:W-:-:S07]  /*1a10*/  FFMA R10, R2, R9, R10 ;  /* 0x00000009020a7223 */ /* 0x000fce000000000a */
.L_x_166:
[----:B------:R-:W-:Y:S05]  /*1a20*/  BSYNC.RECONVERGENT B2 ;  /* 0x0000000000027941 */ /* 0x000fea0003800200 */
.L_x_165:
[----:B------:R-:W-:-:S07]  /*1a30*/  IADD3 R6, PT, PT, R6, 0x1, RZ ;  /* 0x0000000106067810 */ /* 0x000fce0007ffe0ff */
.L_x_164:
[----:B------:R-:W-:Y:S05]  /*1a40*/  BSYNC.RECONVERGENT B0 ;  /* 0x0000000000007941 */ /* 0x000fea0003800200 */
.L_x_163:
[----:B------:R-:W0:Y:S01]  /*1a50*/  LDCU UR4, c[0x0][0x388] ;  /* 0x00007100ff0477ac */ /* 0x000e220008000800 */
[----:B------:R-:W-:Y:S01]  /*1a60*/  BSSY.RECONVERGENT B0, `(.L_x_173) ;  /* 0x0000159000007945 */ /* 0x000fe20003800200 */
[----:B0-----:R-:W-:-:S13]  /*1a70*/  ISETP.GE.AND P0, PT, R6, UR4, PT ;  /* 0x0000000406007c0c */ /* 0x001fda000bf06270 */
        /* <DEDUP_REMOVED lines=13> */
.L_x_201:
        /* <DEDUP_REMOVED lines=19> */
.L_x_178:
[----:B------:R-:W-:Y:S01]  /*1c80*/  FMUL.FTZ R26, R3, R2 ;  /* 0x00000002031a7220 */ /* 0x000fe20000410000 */
[----:B------:R-:W-:-:S03]  /*1c90*/  FMUL.FTZ R0, R2, 0.5 ;  /* 0x3f00000002007820 */ /* 0x000fc60000410000 */
[----:B------:R-:W-:-:S04]  /*1ca0*/  FFMA R3, -R26, R26, R3 ;  /* 0x0000001a1a037223 */ /* 0x000fc80000000103 */
[----:B------:R-:W-:-:S07]  /*1cb0*/  FFMA R26, R3, R0, R26 ;  /* 0x00000000031a7223 */ /* 0x000fce000000001a */
.L_x_179:
[----:B------:R-:W-:Y:S05]  /*1cc0*/  BSYNC.RECONVERGENT B1 ;  /* 0x0000000000017941 */ /* 0x000fea0003800200 */
.L_x_177:
        /* <DEDUP_REMOVED lines=9> */
.L_x_181:
[----:B------:R-:W0:Y:S02]  /*1d60*/  MUFU.RCP R3, R26 ;  /* 0x0000001a00037308 */ /* 0x000e240000001000 */
[----:B0-----:R-:W-:-:S04]  /*1d70*/  FFMA R0, R3, R26, -1 ;  /* 0xbf80000003007423 */ /* 0x001fc8000000001a */
[----:B------:R-:W-:-:S04]  /*1d80*/  FADD.FTZ R0, -R0, -RZ ;  /* 0x800000ff00007221 */ /* 0x000fc80000010100 */
[----:B------:R-:W-:-:S07]  /*1d90*/  FFMA R0, R3, R0, R3 ;  /* 0x0000000003007223 */ /* 0x000fce0000000003 */
.L_x_182:
[----:B------:R-:W-:Y:S05]  /*1da0*/  BSYNC.RECONVERGENT B3 ;  /* 0x0000000000037941 */ /* 0x000fea0003800200 */
.L_x_180:
        /* <DEDUP_REMOVED lines=13> */
[----:B-----5:R-:W-:-:S03]  /*1e80*/  FMUL R19, R19, R22 ;  /* 0x0000001613137220 */ /* 0x020fc60000400000 */
[----:B------:R-:W-:Y:S01]  /*1e90*/  FADD R3, R3, 0.5 ;  /* 0x3f00000003037421 */ /* 0x000fe20000000000 */
[-C--:B------:R-:W-:Y:S01]  /*1ea0*/  FFMA R11, R18, R19.reuse, R11 ;  /* 0x00000013120b7223 */ /* 0x080fe2000000000b */
[-C--:B------:R-:W-:Y:S01]  /*1eb0*/  FFMA R20, R15, R19.reuse, R20 ;  /* 0x000000130f147223 */ /* 0x080fe20000000014 */
[----:B------:R-:W-:Y:S01]  /*1ec0*/  FFMA R21, R21, R19, R10 ;  /* 0x0000001315157223 */ /* 0x000fe2000000000a */
[----:B------:R0:W1:Y:S01]  /*1ed0*/  MUFU.RSQ R0, R3 ;  /* 0x0000000300007308 */ /* 0x0000620000001400 */
[----:B------:R-:W-:-:S04]  /*1ee0*/  IADD3 R23, PT, PT, R3, -0xd000000, RZ ;  /* 0xf300000003177810 */ /* 0x000fc80007ffe0ff */
[----:B------:R-:W-:-:S13]  /*1ef0*/  ISETP.GT.U32.AND P0, PT, R23, 0x727fffff, PT ;  /* 0x727fffff1700780c */ /* 0x000fda0003f04070 */
[----:B01----:R-:W-:Y:S05]  /*1f00*/  @!P0 BRA `(.L_x_184) ;  /* 0x00000000000c8947 */ /* 0x003fea0003800000 */
[----:B------:R-:W-:-:S07]  /*1f10*/  MOV R0, 0x1f30 ;  /* 0x00001f3000007802 */ /* 0x000fce0000000f00 */
[----:B------:R-:W-:Y:S05]  /*1f20*/  CALL.REL.NOINC `($__internal_3_$__cuda_sm20_sqrt_rn_f32_slowpath) ;  /* 0x0000001400187944 */ /* 0x000fea0003c00000 */
[----:B------:R-:W-:Y:S05]  /*1f30*/  BRA `(.L_x_185) ;  /* 0x0000000000107947 */ /* 0x000fea0003800000 */
.L_x_184:
[----:B------:R-:W-:Y:S01]  /*1f40*/  FMUL.FTZ R26, R3, R0 ;  /* 0x00000000031a7220 */ /* 0x000fe20000410000 */
[----:B------:R-:W-:-:S03]  /*1f50*/  FMUL.FTZ R0, R0, 0.5 ;  /* 0x3f00000000007820 */ /* 0x000fc60000410000 */
[----:B------:R-:W-:-:S04]  /*1f60*/  FFMA R3, -R26, R26, R3 ;  /* 0x0000001a1a037223 */ /* 0x000fc80000000103 */
[----:B------:R-:W-:-:S07]  /*1f70*/  FFMA R26, R3, R0, R26 ;  /* 0x00000000031a7223 */ /* 0x000fce000000001a */
.L_x_185:
[----:B------:R-:W-:Y:S05]  /*1f80*/  BSYNC.RECONVERGENT B1 ;  /* 0x0000000000017941 */ /* 0x000fea0003800200 */
.L_x_183:
        /* <DEDUP_REMOVED lines=9> */
.L_x_187:
[----:B------:R-:W0:Y:S02]  /*2020*/  MUFU.RCP R3, R26 ;  /* 0x0000001a00037308 */ /* 0x000e240000001000 */
[----:B0-----:R-:W-:-:S04]  /*2030*/  FFMA R0, R3, R26, -1 ;  /* 0xbf80000003007423 */ /* 0x001fc8000000001a */
[----:B------:R-:W-:-:S04]  /*2040*/  FADD.FTZ R0, -R0, -RZ ;  /* 0x800000ff00007221 */ /* 0x000fc80000010100 */
[----:B------:R-:W-:-:S07]  /*2050*/  FFMA R0, R3, R0, R3 ;  /* 0x0000000003007223 */ /* 0x000fce0000000003 */
.L_x_188:
[----:B------:R-:W-:Y:S05]  /*2060*/  BSYNC.RECONVERGENT B3 ;  /* 0x0000000000037941 */ /* 0x000fea0003800200 */
.L_x_186:
        /* <DEDUP_REMOVED lines=23> */
[----:B-----5:R-:W-:Y:S05]  /*21e0*/  CALL.REL.NOINC `($__internal_3_$__cuda_sm20_sqrt_rn_f32_slowpath) ;  /* 0x0000001000687944 */ /* 0x020fea0003c00000 */
[----:B------:R-:W-:Y:S05]  /*21f0*/  BRA `(.L_x_191) ;  /* 0x0000000000107947 */ /* 0x000fea0003800000 */
.L_x_190:
[----:B------:R-:W-:Y:S01]  /*2200*/  FMUL.FTZ R26, R3, R0 ;  /* 0x00000000031a7220 */ /* 0x000fe20000410000 */
[----:B------:R-:W-:-:S03]  /*2210*/  FMUL.FTZ R0, R0, 0.5 ;  /* 0x3f00000000007820 */ /* 0x000fc60000410000 */
[----:B------:R-:W-:-:S04]  /*2220*/  FFMA R3, -R26, R26, R3 ;  /* 0x0000001a1a037223 */ /* 0x000fc80000000103 */
[----:B------:R-:W-:-:S07]  /*2230*/  FFMA R26, R3, R0, R26 ;  /* 0x00000000031a7223 */ /* 0x000fce000000001a */
.L_x_191:
[----:B------:R-:W-:Y:S05]  /*2240*/  BSYNC.RECONVERGENT B1 ;  /* 0x0000000000017941 */ /* 0x000fea0003800200 */
.L_x_189:
        /* <DEDUP_REMOVED lines=9> */
.L_x_193:
[----:B------:R-:W0:Y:S02]  /*22e0*/  MUFU.RCP R3, R26 ;  /* 0x0000001a00037308 */ /* 0x000e240000001000 */
[----:B0-----:R-:W-:-:S04]  /*22f0*/  FFMA R0, R3, R26, -1 ;  /* 0xbf80000003007423 */ /* 0x001fc8000000001a */
[----:B------:R-:W-:-:S04]  /*2300*/  FADD.FTZ R0, -R0, -RZ ;  /* 0x800000ff00007221 */ /* 0x000fc80000010100 */
[----:B------:R-:W-:-:S07]  /*2310*/  FFMA R0, R3, R0, R3 ;  /* 0x0000000003007223 */ /* 0x000fce0000000003 */
.L_x_194:
[----:B------:R-:W-:Y:S05]  /*2320*/  BSYNC.RECONVERGENT B3 ;  /* 0x0000000000037941 */ /* 0x000fea0003800200 */
.L_x_192:
        /* <DEDUP_REMOVED lines=26> */
.L_x_196:
[----:B------:R-:W-:Y:S01]  /*24d0*/  FMUL.FTZ R18, R3, R0 ;  /* 0x0000000003127220 */ /* 0x000fe20000410000 */
[----:B------:R-:W-:-:S03]  /*24e0*/  FMUL.FTZ R0, R0, 0.5 ;  /* 0x3f00000000007820 */ /* 0x000fc60000410000 */
[----:B------:R-:W-:-:S04]  /*24f0*/  FFMA R3, -R18, R18, R3 ;  /* 0x0000001212037223 */ /* 0x000fc80000000103 */
[----:B------:R-:W-:-:S07]  /*2500*/  FFMA R0, R3, R0, R18 ;  /* 0x0000000003007223 */ /* 0x000fce0000000012 */
.L_x_197:
[----:B------:R-:W-:Y:S05]  /*2510*/  BSYNC.RECONVERGENT B1 ;  /* 0x0000000000017941 */ /* 0x000fea0003800200 */
.L_x_195:
        /* <DEDUP_REMOVED lines=8> */
.L_x_199:
[----:B------:R-:W0:Y:S02]  /*25a0*/  MUFU.RCP R3, R0 ;  /* 0x0000000000037308 */ /* 0x000e240000001000 */
[----:B0-----:R-:W-:-:S04]  /*25b0*/  FFMA R15, R3, R0, -1 ;  /* 0xbf800000030f7423 */ /* 0x001fc80000000000 */
[----:B------:R-:W-:-:S04]  /*25c0*/  FADD.FTZ R18, -R15, -RZ ;  /* 0x800000ff0f127221 */ /* 0x000fc80000010100 */
[----:B------:R-:W-:-:S07]  /*25d0*/  FFMA R0, R3, R18, R3 ;  /* 0x0000001203007223 */ /* 0x000fce0000000003 */
.L_x_200:
[----:B------:R-:W-:Y:S05]  /*25e0*/  BSYNC.RECONVERGENT B3 ;  /* 0x0000000000037941 */ /* 0x000fea0003800200 */
.L_x_198:
[----:B------:R-:W-:Y:S01]  /*25f0*/  IADD3 R14, PT, PT, R14, 0x4, RZ ;  /* 0x000000040e0e7810 */ /* 0x000fe20007ffe0ff */
[-C--:B------:R-:W-:Y:S01]  /*2600*/  FMUL R3, R0, R0.reuse ;  /* 0x0000000000037220 */ /* 0x080fe20000400000 */
[----:B------:R-:W-:Y:S02]  /*2610*/  IADD3 R16, P1, PT, R16, 0xa0, RZ ;  /* 0x000000a010107810 */ /* 0x000fe40007f3e0ff */
[----:B------:R-:W-:Y:S01]  /*2620*/  ISETP.NE.AND P0, PT, R14, RZ, PT ;  /* 0x000000ff0e00720c */ /* 0x000fe20003f05270 */
[----:B------:R-:W-:Y:S01]  /*2630*/  FMUL R0, R3, R0 ;  /* 0x0000000003007220 */ /* 0x000fe20000400000 */
[----:B------:R-:W-:Y:S02]  /*2640*/  IADD3.X R17, PT, PT, RZ, R17, RZ, P1, !PT ;  /* 0x00000011ff117210 */ /* 0x000fe40000ffe4ff */
[----:B------:R-:W-:Y:S01]  /*2650*/  IADD3 R6, PT, PT, R6, 0x4, RZ ;  /* 0x0000000406067810 */ /* 0x000fe20007ffe0ff */
[----:B------:R-:W-:-:S04]  /*2660*/  FMUL R9, R9, R0 ;  /* 0x0000000009097220 */ /* 0x000fc80000400000 */
[-C--:B------:R-:W-:Y:S01]  /*2670*/  FFMA R11, R8, R9.reuse, R11 ;  /* 0x00000009080b7223 */ /* 0x080fe2000000000b */
[-C--:B------:R-:W-:Y:S01]  /*2680*/  FFMA R20, R7, R9.reuse, R20 ;  /* 0x0000000907147223 */ /* 0x080fe20000000014 */
[----:B------:R-:W-:Y:S02]  /*2690*/  FFMA R10, R2, R9, R10 ;  /* 0x00000009020a7223 */ /* 0x000fe4000000000a */
[----:B------:R-:W-:Y:S05]  /*26a0*/  @P0 BRA `(.L_x_201) ;  /* 0xfffffff400280947 */ /* 0x000fea000383ffff */
.L_x_176:
[----:B------:R-:W-:Y:S05]  /*26b0*/  BSYNC.RECONVERGENT B2 ;  /* 0x0000000000027941 */ /* 0x000fea0003800200 */
.L_x_175:
        /* <DEDUP_REMOVED lines=27> */
.L_x_205:
[----:B------:R-:W-:Y:S01]  /*2870*/  FMUL.FTZ R0, R3, R2 ;  /* 0x0000000203007220 */ /* 0x000fe20000410000 */
[----:B------:R-:W-:-:S03]  /*2880*/  FMUL.FTZ R2, R2, 0.5 ;  /* 0x3f00000002027820 */ /* 0x000fc60000410000 */
[----:B------:R-:W-:-:S04]  /*2890*/  FFMA R3, -R0, R0, R3 ;  /* 0x0000000000037223 */ /* 0x000fc80000000103 */
[----:B------:R-:W-:-:S07]  /*28a0*/  FFMA R0, R3, R2, R0 ;  /* 0x0000000203007223 */ /* 0x000fce0000000000 */
.L_x_206:
[----:B------:R-:W-:Y:S05]  /*28b0*/  BSYNC.RECONVERGENT B1 ;  /* 0x0000000000017941 */ /* 0x000fea0003800200 */
.L_x_204:
        /* <DEDUP_REMOVED lines=8> */
.L_x_208:
[----:B------:R-:W0:Y:S02]  /*2940*/  MUFU.RCP R3, R0 ;  /* 0x0000000000037308 */ /* 0x000e240000001000 */
[----:B0-----:R-:W-:-:S04]  /*2950*/  FFMA R2, R3, R0, -1 ;  /* 0xbf80000003027423 */ /* 0x001fc80000000000 */
[----:B------:R-:W-:-:S04]  /*2960*/  FADD.FTZ R2, -R2, -RZ ;  /* 0x800000ff02027221 */ /* 0x000fc80000010100 */
[----:B------:R-:W-:-:S07]  /*2970*/  FFMA R0, R3, R2, R3 ;  /* 0x0000000203007223 */ /* 0x000fce0000000003 */
.L_x_209:
[----:B------:R-:W-:Y:S05]  /*2980*/  BSYNC.RECONVERGENT B3 ;  /* 0x0000000000037941 */ /* 0x000fea0003800200 */
.L_x_207:
        /* <DEDUP_REMOVED lines=13> */
[----:B------:R-:W-:-:S03]  /*2a60*/  FMUL R3, R3, R0 ;  /* 0x0000000003037220 */ /* 0x000fc60000400000 */
[----:B------:R0:W1:Y:S01]  /*2a70*/  MUFU.RSQ R18, R17 ;  /* 0x0000001100127308 */ /* 0x0000620000001400 */
[----:B------:R-:W-:Y:S01]  /*2a80*/  IADD3 R0, PT, PT, R17, -0xd000000, RZ ;  /* 0xf300000011007810 */ /* 0x000fe20007ffe0ff */
[----:B------:R-:W-:-:S03]  /*2a90*/  FMUL R3, R16, R3 ;  /* 0x0000000310037220 */ /* 0x000fc60000400000 */
[----:B------:R-:W-:Y:S01]  /*2aa0*/  ISETP.GT.U32.AND P0, PT, R0, 0x727fffff, PT ;  /* 0x727fffff0000780c */ /* 0x000fe20003f04070 */
[-C--:B------:R-:W-:Y:S01]  /*2ab0*/  FFMA R11, R15, R3.reuse, R11 ;  /* 0x000000030f0b7223 */ /* 0x080fe2000000000b */
[-C--:B------:R-:W-:Y:S01]  /*2ac0*/  FFMA R20, R14, R3.reuse, R20 ;  /* 0x000000030e147223 */ /* 0x080fe20000000014 */
[----:B------:R-:W-:-:S10]  /*2ad0*/  FFMA R10, R12, R3, R10 ;  /* 0x000000030c0a7223 */ /* 0x000fd4000000000a */
[----:B01----:R-:W-:Y:S05]  /*2ae0*/  @!P0 BRA `(.L_x_211) ;  /* 0x0000000000148947 */ /* 0x003fea0003800000 */
[----:B------:R-:W-:Y:S02]  /*2af0*/  MOV R3, R17 ;  /* 0x0000001100037202 */ /* 0x000fe40000000f00 */
[----:B------:R-:W-:-:S07]  /*2b00*/  MOV R0, 0x2b20 ;  /* 0x00002b2000007802 */ /* 0x000fce0000000f00 */
[----:B-----5:R-:W-:Y:S05]  /*2b10*/  CALL.REL.NOINC `($__internal_3_$__cuda_sm20_sqrt_rn_f32_slowpath) ;  /* 0x00000008001c7944 */ /* 0x020fea0003c00000 */
[----:B------:R-:W-:Y:S01]  /*2b20*/  MOV R0, R26 ;  /* 0x0000001a00007202 */ /* 0x000fe20000000f00 */
[----:B------:R-:W-:Y:S06]  /*2b30*/  BRA `(.L_x_212) ;  /* 0x0000000000107947 */ /* 0x000fec0003800000 */
.L_x_211:
[----:B------:R-:W-:Y:S01]  /*2b40*/  FMUL.FTZ R0, R17, R18 ;  /* 0x0000001211007220 */ /* 0x000fe20000410000 */
[----:B------:R-:W-:-:S03]  /*2b50*/  FMUL.FTZ R12, R18, 0.5 ;  /* 0x3f000000120c7820 */ /* 0x000fc60000410000 */
[----:B------:R-:W-:-:S04]  /*2b60*/  FFMA R3, -R0, R0, R17 ;  /* 0x0000000000037223 */ /* 0x000fc80000000111 */
[----:B------:R-:W-:-:S07]  /*2b70*/  FFMA R0, R3, R12, R0 ;  /* 0x0000000c03007223 */ /* 0x000fce0000000000 */
.L_x_212:
[----:B------:R-:W-:Y:S05]  /*2b80*/  BSYNC.RECONVERGENT B1 ;  /* 0x0000000000017941 */ /* 0x000fea0003800200 */
.L_x_210:
        /* <DEDUP_REMOVED lines=8> */
.L_x_214:
[----:B------:R-:W0:Y:S02]  /*2c10*/  MUFU.RCP R3, R0 ;  /* 0x0000000000037308 */ /* 0x000e240000001000 */
[----:B0-----:R-:W-:-:S04]  /*2c20*/  FFMA R12, R3, R0, -1 ;  /* 0xbf800000030c7423 */ /* 0x001fc80000000000 */
[----:B------:R-:W-:-:S04]  /*2c30*/  FADD.FTZ R12, -R12, -RZ ;  /* 0x800000ff0c0c7221 */ /* 0x000fc80000010100 */
[----:B------:R-:W-:-:S07]  /*2c40*/  FFMA R0, R3, R12, R3 ;  /* 0x0000000c03007223 */ /* 0x000fce0000000003 */
.L_x_215:
[----:B------:R-:W-:Y:S05]  /*2c50*/  BSYNC.RECONVERGENT B3 ;  /* 0x0000000000037941 */ /* 0x000fea0003800200 */
.L_x_213:
[----:B------:R-:W-:Y:S01]  /*2c60*/  FMUL R3, R0, R0 ;  /* 0x0000000000037220 */ /* 0x000fe20000400000 */
[----:B------:R-:W-:-:S03]  /*2c70*/  IADD3 R6, PT, PT, R6, 0x2, RZ ;  /* 0x0000000206067810 */ /* 0x000fc60007ffe0ff */
[----:B------:R-:W-:-:S04]  /*2c80*/  FMUL R0, R3, R0 ;  /* 0x0000000003007220 */ /* 0x000fc80000400000 */
[----:B-----5:R-:W-:-:S04]  /*2c90*/  FMUL R9, R9, R0 ;  /* 0x0000000009097220 */ /* 0x020fc80000400000 */
[-C--:B------:R-:W-:Y:S01]  /*2ca0*/  FFMA R11, R8, R9.reuse, R11 ;  /* 0x00000009080b7223 */ /* 0x080fe2000000000b */
[-C--:B------:R-:W-:Y:S01]  /*2cb0*/  FFMA R20, R7, R9.reuse, R20 ;  /* 0x0000000907147223 */ /* 0x080fe20000000014 */
[----:B------:R-:W-:-:S07]  /*2cc0*/  FFMA R10, R2, R9, R10 ;  /* 0x00000009020a7223 */ /* 0x000fce000000000a */
.L_x_203:
[----:B------:R-:W-:Y:S05]  /*2cd0*/  BSYNC.RECONVERGENT B2 ;  /* 0x0000000000027941 */ /* 0x000fea0003800200 */
.L_x_202:
        /* <DEDUP_REMOVED lines=25> */
.L_x_217:
[----:B------:R-:W-:Y:S01]  /*2e70*/  FMUL.FTZ R0, R3, R12 ;  /* 0x0000000c03007220 */ /* 0x000fe20000410000 */
[----:B------:R-:W-:-:S03]  /*2e80*/  FMUL.FTZ R7, R12, 0.5 ;  /* 0x3f0000000c077820 */ /* 0x000fc60000410000 */
[----:B------:R-:W-:-:S04]  /*2e90*/  FFMA R3, -R0, R0, R3 ;  /* 0x0000000000037223 */ /* 0x000fc80000000103 */
[----:B------:R-:W-:-:S07]  /*2ea0*/  FFMA R0, R3, R7, R0 ;  /* 0x0000000703007223 */ /* 0x000fce0000000000 */
.L_x_218:
[----:B------:R-:W-:Y:S05]  /*2eb0*/  BSYNC.RECONVERGENT B1 ;  /* 0x0000000000017941 */ /* 0x000fea0003800200 */
.L_x_216:
        /* <DEDUP_REMOVED lines=8> */
.L_x_220:
[----:B------:R-:W0:Y:S02]  /*2f40*/  MUFU.RCP R3, R0 ;  /* 0x0000000000037308 */ /* 0x000e240000001000 */
[----:B0-----:R-:W-:-:S04]  /*2f50*/  FFMA R7, R3, R0, -1 ;  /* 0xbf80000003077423 */ /* 0x001fc80000000000 */
[----:B------:R-:W-:-:S04]  /*2f60*/  FADD.FTZ R8, -R7, -RZ ;  /* 0x800000ff07087221 */ /* 0x000fc80000010100 */
[----:B------:R-:W-:-:S07]  /*2f70*/  FFMA R0, R3, R8, R3 ;  /* 0x0000000803007223 */ /* 0x000fce0000000003 */
.L_x_221:
[----:B------:R-:W-:Y:S05]  /*2f80*/  BSYNC.RECONVERGENT B2 ;  /* 0x0000000000027941 */ /* 0x000fea0003800200 */
.L_x_219:
[----:B------:R-:W-:-:S04]  /*2f90*/  FMUL R3, R0, R0 ;  /* 0x0000000000037220 */ /* 0x000fc80000400000 */
[----:B------:R-:W-:-:S04]  /*2fa0*/  FMUL R3, R3, R0 ;  /* 0x0000000003037220 */ /* 0x000fc80000400000 */
[----:B------:R-:W-:-:S04]  /*2fb0*/  FMUL R3, R2, R3 ;  /* 0x0000000302037220 */ /* 0x000fc80000400000 */
[-C--:B------:R-:W-:Y:S01]  /*2fc0*/  FFMA R11, R6, R3.reuse, R11 ;  /* 0x00000003060b7223 */ /* 0x080fe2000000000b */
[-C--:B------:R-:W-:Y:S01]  /*2fd0*/  FFMA R20, R5, R3.reuse, R20 ;  /* 0x0000000305147223 */ /* 0x080fe20000000014 */
[----:B------:R-:W-:-:S07]  /*2fe0*/  FFMA R10, R4, R3, R10 ;  /* 0x00000003040a7223 */ /* 0x000fce000000000a */
.L_x_174:
[----:B------:R-:W-:Y:S05]  /*2ff0*/  BSYNC.RECONVERGENT B0 ;  /* 0x0000000000007941 */ /* 0x000fea0003800200 */
.L_x_173:
[----:B------:R-:W-:Y:S04]  /*3000*/  STG.E desc[UR6][R30.64+0x18], R11 ;  /* 0x0000180b1e007986 */ /* 0x000fe8000c101906 */
[----:B------:R-:W-:Y:S04]  /*3010*/  STG.E desc[UR6][R30.64+0x1c], R20 ;  /* 0x00001c141e007986 */ /* 0x000fe8000c101906 */
[----:B------:R-:W-:Y:S01]  /*3020*/  STG.E desc[UR6][R30.64+0x20], R10 ;  /* 0x0000200a1e007986 */ /* 0x000fe2000c101906 */
[----:B------:R-:W-:Y:S05]  /*3030*/  EXIT ;  /* 0x000000000000794d */ /* 0x000fea0003800000 */
        .weak           $__internal_2_$__cuda_sm20_rcp_rn_f32_slowpath
        .type           $__internal_2_$__cuda_sm20_rcp_rn_f32_slowpath,@function
        .size           $__internal_2_$__cuda_sm20_rcp_rn_f32_slowpath,($__internal_3_$__cuda_sm20_sqrt_rn_f32_slowpath - $__internal_2_$__cuda_sm20_rcp_rn_f32_slowpath)
$__internal_2_$__cuda_sm20_rcp_rn_f32_slowpath:
        /* <DEDUP_REMOVED lines=15> */
.L_x_223:
        /* <DEDUP_REMOVED lines=11> */
[----:B------:R-:W-:-:S03]  /*31e0*/  HFMA2 R27, -RZ, RZ, 0, 1.78813934326171875e-07 ;  /* 0x00000003ff1b7431 */ /* 0x000fc600000001ff */
[C---:B------:R-:W-:Y:S02]  /*31f0*/  LOP3.LUT R28, R25.reuse, 0x7fffff, RZ, 0xc0, !PT ;  /* 0x007fffff191c7812 */ /* 0x040fe400078ec0ff */
[----:B------:R-:W-:Y:S02]  /*3200*/  FSETP.NEU.FTZ.AND P0, PT, R25, R26, PT ;  /* 0x0000001a1900720b */ /* 0x000fe40003f1d000 */
[----:B------:R-:W-:Y:S02]  /*3210*/  LOP3.LUT R28, R28, 0x800000, RZ, 0xfc, !PT ;  /* 0x008000001c1c7812 */ /* 0x000fe400078efcff */
[----:B------:R-:W-:Y:S02]  /*3220*/  SEL R25, RZ, 0xffffffff, !P0 ;  /* 0xffffffffff197807 */ /* 0x000fe40004000000 */
[----:B------:R-:W-:Y:S02]  /*3230*/  SHF.L.U32 R27, R27, R24, RZ ;  /* 0x000000181b1b7219 */ /* 0x000fe400000006ff */
[----:B------:R-:W-:-:S02]  /*3240*/  IADD3 R25, PT, PT, -R25, RZ, RZ ;  /* 0x000000ff19197210 */ /* 0x000fc40007ffe1ff */
[----:B------:R-:W-:Y:S02]  /*3250*/  LOP3.LUT R27, R27, R28, RZ, 0xc0, !PT ;  /* 0x0000001c1b1b7212 */ /* 0x000fe400078ec0ff */
[-CC-:B------:R-:W-:Y:S02]  /*3260*/  LOP3.LUT P1, RZ, R25, R24.reuse, R28.reuse, 0xf8, !PT ;  /* 0x0000001819ff7212 */ /* 0x180fe4000782f81c */
        /* <DEDUP_REMOVED lines=13> */
.L_x_225:
[----:B------:R-:W0:Y:S02]  /*3340*/  MUFU.RCP R0, R0 ;  /* 0x0000000000007308 */ /* 0x000e240000001000 */
.L_x_224:
[----:B------:R-:W-:Y:S05]  /*3350*/  BSYNC.RECONVERGENT B1 ;  /* 0x0000000000017941 */ /* 0x000fea0003800200 */
.L_x_222:
[----:B------:R-:W-:Y:S01]  /*3360*/  HFMA2 R25, -RZ, RZ, 0, 0 ;  /* 0x00000000ff197431 */ /* 0x000fe200000001ff */
[----:B------:R-:W-:-:S04]  /*3370*/  MOV R24, R3 ;  /* 0x0000000300187202 */ /* 0x000fc80000000f00 */
[----:B0-----:R-:W-:Y:S05]  /*3380*/  RET.REL.NODEC R24 `(_Z19computeDirectForcesP4Bodyi) ;  /* 0xffffffcc181c7950 */ /* 0x001fea0003c3ffff */
        .weak           $__internal_3_$__cuda_sm20_sqrt_rn_f32_slowpath
        .type           $__internal_3_$__cuda_sm20_sqrt_rn_f32_slowpath,@function
        .size           $__internal_3_$__cuda_sm20_sqrt_rn_f32_slowpath,(.L_x_231 - $__internal_3_$__cuda_sm20_sqrt_rn_f32_slowpath)
$__internal_3_$__cuda_sm20_sqrt_rn_f32_slowpath:
        /* <DEDUP_REMOVED lines=19> */
.L_x_226:
[----:B------:R-:W-:Y:S01]  /*34c0*/  HFMA2 R25, -RZ, RZ, 0, 0 ;  /* 0x00000000ff197431 */ /* 0x000fe200000001ff */
[----:B------:R-:W-:-:S04]  /*34d0*/  MOV R24, R0 ;  /* 0x0000000000187202 */ /* 0x000fc80000000f00 */
[----:B------:R-:W-:Y:S05]  /*34e0*/  RET.REL.NODEC R24 `(_Z19computeDirectForcesP4Bodyi) ;  /* 0xffffffc818c47950 */ /* 0x000fea0003c3ffff */
.L_x_227:
        /* <DEDUP_REMOVED lines=9> */
.L_x_231:


//--------------------- .nv.shared.reserved.0     --------------------------
	.section	.nv.shared.reserved.0,"aw",@nobits
	.weak		__nv_reservedSMEM_offset_0_alias
	.size		__nv_reservedSMEM_offset_0_alias, 0, 64
	.other		__nv_reservedSMEM_offset_0_alias,@"STO_CUDA_RESERVED_SHARED STV_DEFAULT"
__nv_reservedSMEM_offset_0_alias:
	.zero		0
	.zero		64


//--------------------- .nv.constant0._Z18resetAccelerationsP4Bodyi --------------------------
	.section	.nv.constant0._Z18resetAccelerationsP4Bodyi,"a",@progbits
	.sectionflags	@""
	.align	4
.nv.constant0._Z18resetAccelerationsP4Bodyi:
	.zero		908


//--------------------- .nv.constant0._Z12updateBodiesP4Bodyif --------------------------
	.section	.nv.constant0._Z12updateBodiesP4Bodyif,"a",@progbits
	.sectionflags	@""
	.align	4
.nv.constant0._Z12updateBodiesP4Bodyif:
	.zero		912


//--------------------- .nv.constant0._Z19computeSimpleForcesP4Bodyi --------------------------
	.section	.nv.constant0._Z19computeSimpleForcesP4Bodyi,"a",@progbits
	.sectionflags	@""
	.align	4
.nv.constant0._Z19computeSimpleForcesP4Bodyi:
	.zero		908


//--------------------- .nv.constant0._Z19computeDirectForcesP4Bodyi --------------------------
	.section	.nv.constant0._Z19computeDirectForcesP4Bodyi,"a",@progbits
	.sectionflags	@""
	.align	4
.nv.constant0._Z19computeDirectForcesP4Bodyi:
	.zero		908


//--------------------- SYMBOLS --------------------------

	.type		.nv.reservedSmem.offset0,@object
	.size		.nv.reservedSmem.offset0,0x4
